	.target	sm_90a

	.elftype	@"ET_EXEC"


//--------------------- .note.nv.tkinfo           --------------------------
	.section	.note.nv.tkinfo,"",@"SHT_NOTE"
	.sectionflags	@"SHF_NOTE_NV_TKINFO"
	.tkinfo
        /*0018*/ 	.word	0x00000002
        /*0030*/ 	.string	""
        /*0030*/ 	.string	"ptxas"
        /*0030*/ 	.string	"Cuda compilation tools, release 13.0, V13.0.88"
        /*0030*/ 	.string	"Build cuda_13.0.r13.0/compiler.36424714_0"
        /*0030*/ 	.string	"-arch sm_90a -m 64 "



//--------------------- .note.nv.cuinfo           --------------------------
	.section	.note.nv.cuinfo,"",@"SHT_NOTE"
	.sectionflags	@"SHF_NOTE_NV_CUINFO"
        /*0018*/ 	.short	0x0002
        /*001a*/ 	.short	0x005a
        /*001c*/ 	.short	0x0082
	.zero		2


//--------------------- .nv.info                  --------------------------
	.section	.nv.info,"",@"SHT_CUDA_INFO"
	.align	4


	//----- nvinfo : EIATTR_REGCOUNT
	.align		4
        /*0000*/ 	.byte	0x04, 0x2f
        /*0002*/ 	.short	(.L_12 - .L_11)
	.align		4
.L_11:
        /*0004*/ 	.word	index@(_ZN7cutlass13device_kernelINS_4gemm6kernel13GemmUniversalIN4cute5tupleIJiiiiEEENS1_10collective13CollectiveMmaINS1_37MainloopSm90TmaGmmaWarpSpecializedFP8ILi6ENS5_IJNS4_1CILi1EEESB_SB_EEENS1_32KernelTmaWarpSpecializedPingpongEEENS5_IJNSA_ILi64EEESF_SF_EEENS_12float_e5m2_tENS5_IJlSB_lEEESH_SI_NS4_8TiledMMAINS4_8MMA_AtomIJNS4_4SM904GMMA30MMA_64x64x32_F32E5M2E5M2_SS_TNILNSM_7ScaleInE1ELSO_1EEEEEENS4_6LayoutISC_NS5_IJNSA_ILi0EEESS_SS_EEEEENS5_IJNS4_10UnderscoreESV_SV_EEEEENS4_13SM90_TMA_LOADENS4_14ComposedLayoutINS4_7SwizzleILi2ELi4ELi3EEENS4_18smem_ptr_flag_bitsILi8EEENSR_INS5_IJNSA_ILi8EEESF_EEENS5_IJSF_SB_EEEEEEEvNS4_8identityESY_S18_vS19_EENS_8epilogue10collective6detail29Sm90TmaWarpSpecializedAdapterINS1C_15DefaultEpilogueISH_SI_SI_NS1B_6thread17LinearCombinationISH_Li1EffLNS1G_9ScaleType4KindE0ELNS_15FloatRoundStyleE2ESH_EENS1_15EpilogueDefaultEEEEEvvEEEEvNT_6ParamsE)
        /*0008*/ 	.word	0x000000a8


	//----- nvinfo : EIATTR_FRAME_SIZE
	.align		4
.L_12:
        /*000c*/ 	.byte	0x04, 0x11
        /*000e*/ 	.short	(.L_14 - .L_13)
	.align		4
.L_13:
        /*0010*/ 	.word	index@(_ZN7cutlass13device_kernelINS_4gemm6kernel13GemmUniversalIN4cute5tupleIJiiiiEEENS1_10collective13CollectiveMmaINS1_37MainloopSm90TmaGmmaWarpSpecializedFP8ILi6ENS5_IJNS4_1CILi1EEESB_SB_EEENS1_32KernelTmaWarpSpecializedPingpongEEENS5_IJNSA_ILi64EEESF_SF_EEENS_12float_e5m2_tENS5_IJlSB_lEEESH_SI_NS4_8TiledMMAINS4_8MMA_AtomIJNS4_4SM904GMMA30MMA_64x64x32_F32E5M2E5M2_SS_TNILNSM_7ScaleInE1ELSO_1EEEEEENS4_6LayoutISC_NS5_IJNSA_ILi0EEESS_SS_EEEEENS5_IJNS4_10UnderscoreESV_SV_EEEEENS4_13SM90_TMA_LOADENS4_14ComposedLayoutINS4_7SwizzleILi2ELi4ELi3EEENS4_18smem_ptr_flag_bitsILi8EEENSR_INS5_IJNSA_ILi8EEESF_EEENS5_IJSF_SB_EEEEEEEvNS4_8identityESY_S18_vS19_EENS_8epilogue10collective6detail29Sm90TmaWarpSpecializedAdapterINS1C_15DefaultEpilogueISH_SI_SI_NS1B_6thread17LinearCombinationISH_Li1EffLNS1G_9ScaleType4KindE0ELNS_15FloatRoundStyleE2ESH_EENS1_15EpilogueDefaultEEEEEvvEEEEvNT_6ParamsE)
        /*0014*/ 	.word	0x00000000


	//----- nvinfo : EIATTR_MIN_STACK_SIZE
	.align		4
.L_14:
        /*0018*/ 	.byte	0x04, 0x12
        /*001a*/ 	.short	(.L_16 - .L_15)
	.align		4
.L_15:
        /*001c*/ 	.word	index@(_ZN7cutlass13device_kernelINS_4gemm6kernel13GemmUniversalIN4cute5tupleIJiiiiEEENS1_10collective13CollectiveMmaINS1_37MainloopSm90TmaGmmaWarpSpecializedFP8ILi6ENS5_IJNS4_1CILi1EEESB_SB_EEENS1_32KernelTmaWarpSpecializedPingpongEEENS5_IJNSA_ILi64EEESF_SF_EEENS_12float_e5m2_tENS5_IJlSB_lEEESH_SI_NS4_8TiledMMAINS4_8MMA_AtomIJNS4_4SM904GMMA30MMA_64x64x32_F32E5M2E5M2_SS_TNILNSM_7ScaleInE1ELSO_1EEEEEENS4_6LayoutISC_NS5_IJNSA_ILi0EEESS_SS_EEEEENS5_IJNS4_10UnderscoreESV_SV_EEEEENS4_13SM90_TMA_LOADENS4_14ComposedLayoutINS4_7SwizzleILi2ELi4ELi3EEENS4_18smem_ptr_flag_bitsILi8EEENSR_INS5_IJNSA_ILi8EEESF_EEENS5_IJSF_SB_EEEEEEEvNS4_8identityESY_S18_vS19_EENS_8epilogue10collective6detail29Sm90TmaWarpSpecializedAdapterINS1C_15DefaultEpilogueISH_SI_SI_NS1B_6thread17LinearCombinationISH_Li1EffLNS1G_9ScaleType4KindE0ELNS_15FloatRoundStyleE2ESH_EENS1_15EpilogueDefaultEEEEEvvEEEEvNT_6ParamsE)
        /*0020*/ 	.word	0x00000000
.L_16:


//--------------------- .nv.compat                --------------------------
	.section	.nv.compat,"",@"SHT_CUDA_COMPAT_INFO"
	.align	4
        /*0000*/ 	.byte	0x02, 0x09, 0x01, 0x00, 0x02, 0x02, 0x04, 0x00, 0x02, 0x05, 0x05, 0x00, 0x03, 0x07, 0x01, 0x01
        /*0010*/ 	.byte	0x02, 0x03, 0x01, 0x00, 0x02, 0x06, 0x01, 0x00, 0x04, 0x0b, 0x08, 0x00, 0x00, 0x00, 0x00, 0x00
        /*0020*/ 	.byte	0x00, 0x00, 0x00, 0x00


//--------------------- .nv.info._ZN7cutlass13device_kernelINS_4gemm6kernel13GemmUniversalIN4cute5tupleIJiiiiEEENS1_10collective13CollectiveMmaINS1_37MainloopSm90TmaGmmaWarpSpecializedFP8ILi6ENS5_IJNS4_1CILi1EEESB_SB_EEENS1_32KernelTmaWarpSpecializedPingpongEEENS5_IJNSA_ILi64EEESF_SF_EEENS_12float_e5m2_tENS5_IJlSB_lEEESH_SI_NS4_8TiledMMAINS4_8MMA_AtomIJNS4_4SM904GMMA30MMA_64x64x32_F32E5M2E5M2_SS_TNILNSM_7ScaleInE1ELSO_1EEEEEENS4_6LayoutISC_NS5_IJNSA_ILi0EEESS_SS_EEEEENS5_IJNS4_10UnderscoreESV_SV_EEEEENS4_13SM90_TMA_LOADENS4_14ComposedLayoutINS4_7SwizzleILi2ELi4ELi3EEENS4_18smem_ptr_flag_bitsILi8EEENSR_INS5_IJNSA_ILi8EEESF_EEENS5_IJSF_SB_EEEEEEEvNS4_8identityESY_S18_vS19_EENS_8epilogue10collective6detail29Sm90TmaWarpSpecializedAdapterINS1C_15DefaultEpilogueISH_SI_SI_NS1B_6thread17LinearCombinationISH_Li1EffLNS1G_9ScaleType4KindE0ELNS_15FloatRoundStyleE2ESH_EENS1_15EpilogueDefaultEEEEEvvEEEEvNT_6ParamsE --------------------------
	.section	.nv.info._ZN7cutlass13device_kernelINS_4gemm6kernel13GemmUniversalIN4cute5tupleIJiiiiEEENS1_10collective13CollectiveMmaINS1_37MainloopSm90TmaGmmaWarpSpecializedFP8ILi6ENS5_IJNS4_1CILi1EEESB_SB_EEENS1_32KernelTmaWarpSpecializedPingpongEEENS5_IJNSA_ILi64EEESF_SF_EEENS_12float_e5m2_tENS5_IJlSB_lEEESH_SI_NS4_8TiledMMAINS4_8MMA_AtomIJNS4_4SM904GMMA30MMA_64x64x32_F32E5M2E5M2_SS_TNILNSM_7ScaleInE1ELSO_1EEEEEENS4_6LayoutISC_NS5_IJNSA_ILi0EEESS_SS_EEEEENS5_IJNS4_10UnderscoreESV_SV_EEEEENS4_13SM90_TMA_LOADENS4_14ComposedLayoutINS4_7SwizzleILi2ELi4ELi3EEENS4_18smem_ptr_flag_bitsILi8EEENSR_INS5_IJNSA_ILi8EEESF_EEENS5_IJSF_SB_EEEEEEEvNS4_8identityESY_S18_vS19_EENS_8epilogue10collective6detail29Sm90TmaWarpSpecializedAdapterINS1C_15DefaultEpilogueISH_SI_SI_NS1B_6thread17LinearCombinationISH_Li1EffLNS1G_9ScaleType4KindE0ELNS_15FloatRoundStyleE2ESH_EENS1_15EpilogueDefaultEEEEEvvEEEEvNT_6ParamsE,"",@"SHT_CUDA_INFO"
	.sectionflags	@""
	.align	4


	//----- nvinfo : EIATTR_CUDA_API_VERSION
	.align		4
        /*0000*/ 	.byte	0x04, 0x37
        /*0002*/ 	.short	(.L_18 - .L_17)
.L_17:
        /*0004*/ 	.word	0x00000082


	//----- nvinfo : EIATTR_KPARAM_INFO
	.align		4
.L_18:
        /*0008*/ 	.byte	0x04, 0x17
        /*000a*/ 	.short	(.L_20 - .L_19)
.L_19:
        /*000c*/ 	.word	0x00000000
        /*0010*/ 	.short	0x0000
        /*0012*/ 	.short	0x0070
        /*0014*/ 	.byte	0x00, 0xf0, 0x01, 0x10


	//----- nvinfo : EIATTR_SPARSE_MMA_MASK
	.align		4
.L_20:
        /*0018*/ 	.byte	0x03, 0x50
        /*001a*/ 	.short	0x0000


	//----- nvinfo : EIATTR_MAXREG_COUNT
	.align		4
        /*001c*/ 	.byte	0x03, 0x1b
        /*001e*/ 	.short	0x00a8


	//----- nvinfo : EIATTR_NUM_BARRIERS
	.align		4
        /*0020*/ 	.byte	0x02, 0x4c
        /*0022*/ 	.byte	0x01
	.zero		1


	//----- nvinfo : EIATTR_MERCURY_ISA_VERSION
	.align		4
        /*0024*/ 	.byte	0x03, 0x5f
        /*0026*/ 	.short	0x0101


	//----- nvinfo : EIATTR_INT_WARP_WIDE_INSTR_OFFSETS
	.align		4
        /*0028*/ 	.byte	0x04, 0x31
        /*002a*/ 	.short	(.L_22 - .L_21)


	//   ....[0]....
.L_21:
        /*002c*/ 	.word	0x00000460


	//   ....[1]....
        /*0030*/ 	.word	0x00000480


	//   ....[2]....
        /*0034*/ 	.word	0x00000500


	//   ....[3]....
        /*0038*/ 	.word	0x00000510


	//   ....[4]....
        /*003c*/ 	.word	0x00000520


	//   ....[5]....
        /*0040*/ 	.word	0x00000540


	//   ....[6]....
        /*0044*/ 	.word	0x00000590


	//   ....[7]....
        /*0048*/ 	.word	0x000005b0


	//----- nvinfo : EIATTR_COOP_GROUP_MASK_REGIDS
	.align		4
.L_22:
        /*004c*/ 	.byte	0x04, 0x29
        /*004e*/ 	.short	(.L_24 - .L_23)


	//   ....[0]....
.L_23:
        /*0050*/ 	.word	0xffffffff


	//   ....[1]....
        /*0054*/ 	.word	0xffffffff


	//   ....[2]....
        /*0058*/ 	.word	0xffffffff


	//   ....[3]....
        /*005c*/ 	.word	0xffffffff


	//   ....[4]....
        /*0060*/ 	.word	0xffffffff


	//   ....[5]....
        /*0064*/ 	.word	0xffffffff


	//----- nvinfo : EIATTR_COOP_GROUP_INSTR_OFFSETS
	.align		4
.L_24:
        /*0068*/ 	.byte	0x04, 0x28
        /*006a*/ 	.short	(.L_26 - .L_25)


	//   ....[0]....
.L_25:
        /*006c*/ 	.word	0x00000060


	//   ....[1]....
        /*0070*/ 	.word	0x00000070


	//   ....[2]....
        /*0074*/ 	.word	0x00000130


	//   ....[3]....
        /*0078*/ 	.word	0x00000300


	//   ....[4]....
        /*007c*/ 	.word	0x00000340


	//   ....[5]....
        /*0080*/ 	.word	0x00000380


	//----- nvinfo : EIATTR_REG_RECONFIG
	.align		4
.L_26:
        /*0084*/ 	.byte	0x01, 0x54
	.zero		2


	//----- nvinfo : EIATTR_MBARRIER_INSTR_OFFSETS
	.align		4
        /*0088*/ 	.byte	0x04, 0x39
        /*008a*/ 	.short	(.L_28 - .L_27)


	//   ....[0]....
.L_27:
        /*008c*/ 	.word	0x00000230
        /*0090*/ 	.word	0x000000ff
        /*0094*/ 	.word	0x00000000
        /*0098*/ 	.short	0x0100
        /*009a*/ 	.byte	0x08
	.zero		1


	//   ....[1]....
        /*009c*/ 	.word	0x00000240
        /*00a0*/ 	.word	0x000000ff
        /*00a4*/ 	.word	0x00000030
        /*00a8*/ 	.short	0x0100
        /*00aa*/ 	.byte	0x08
	.zero		1


	//   ....[2]....
        /*00ac*/ 	.word	0x00000250
        /*00b0*/ 	.word	0x000000ff
        /*00b4*/ 	.word	0x00000008
        /*00b8*/ 	.short	0x0100
        /*00ba*/ 	.byte	0x08
	.zero		1


	//   ....[3]....
        /*00bc*/ 	.word	0x00000260
        /*00c0*/ 	.word	0x000000ff
        /*00c4*/ 	.word	0x00000038
        /*00c8*/ 	.short	0x0100
        /*00ca*/ 	.byte	0x08
	.zero		1


	//   ....[4]....
        /*00cc*/ 	.word	0x00000270
        /*00d0*/ 	.word	0x000000ff
        /*00d4*/ 	.word	0x00000010
        /*00d8*/ 	.short	0x0100
        /*00da*/ 	.byte	0x08
	.zero		1


	//   ....[5]....
        /*00dc*/ 	.word	0x00000280
        /*00e0*/ 	.word	0x000000ff
        /*00e4*/ 	.word	0x00000040
        /*00e8*/ 	.short	0x0100
        /*00ea*/ 	.byte	0x08
	.zero		1


	//   ....[6]....
        /*00ec*/ 	.word	0x00000290
        /*00f0*/ 	.word	0x000000ff
        /*00f4*/ 	.word	0x00000018
        /*00f8*/ 	.short	0x0100
        /*00fa*/ 	.byte	0x08
	.zero		1


	//   ....[7]....
        /*00fc*/ 	.word	0x000002a0
        /*0100*/ 	.word	0x000000ff
        /*0104*/ 	.word	0x00000048
        /*0108*/ 	.short	0x0100
        /*010a*/ 	.byte	0x08
	.zero		1


	//   ....[8]....
        /*010c*/ 	.word	0x000002b0
        /*0110*/ 	.word	0x000000ff
        /*0114*/ 	.word	0x00000020
        /*0118*/ 	.short	0x0100
        /*011a*/ 	.byte	0x08
	.zero		1


	//   ....[9]....
        /*011c*/ 	.word	0x000002c0
        /*0120*/ 	.word	0x000000ff
        /*0124*/ 	.word	0x00000050
        /*0128*/ 	.short	0x0100
        /*012a*/ 	.byte	0x08
	.zero		1


	//   ....[10]....
        /*012c*/ 	.word	0x000002d0
        /*0130*/ 	.word	0x000000ff
        /*0134*/ 	.word	0x00000028
        /*0138*/ 	.short	0x0100
        /*013a*/ 	.byte	0x08
	.zero		1


	//   ....[11]....
        /*013c*/ 	.word	0x000002e0
        /*0140*/ 	.word	0x000000ff
        /*0144*/ 	.word	0x00000058
        /*0148*/ 	.short	0x0100
        /*014a*/ 	.byte	0x08
	.zero		1


	//   ....[12]....
        /*014c*/ 	.word	0x000005f0
        /*0150*/ 	.word	0x000000ff
        /*0154*/ 	.word	0x00000090
        /*0158*/ 	.short	0x0100
        /*015a*/ 	.byte	0x08
	.zero		1


	//   ....[13]....
        /*015c*/ 	.word	0x00000660
        /*0160*/ 	.word	0x000000ff
        /*0164*/ 	.word	0x00000098
        /*0168*/ 	.short	0x0100
        /*016a*/ 	.byte	0x08
	.zero		1


	//   ....[14]....
        /*016c*/ 	.word	0x00000680
        /*0170*/ 	.word	0x000000ff
        /*0174*/ 	.word	0x00000070
        /*0178*/ 	.short	0x0100
        /*017a*/ 	.byte	0x09
	.zero		1


	//   ....[15]....
        /*017c*/ 	.word	0x00000690
        /*0180*/ 	.word	0x000000ff
        /*0184*/ 	.word	0x00000078
        /*0188*/ 	.short	0x0100
        /*018a*/ 	.byte	0x09
	.zero		1


	//   ....[16]....
        /*018c*/ 	.word	0x000006a0
        /*0190*/ 	.word	0x000000ff
        /*0194*/ 	.word	0x00000080
        /*0198*/ 	.short	0x0100
        /*019a*/ 	.byte	0x09
	.zero		1


	//   ....[17]....
        /*019c*/ 	.word	0x000006b0
        /*01a0*/ 	.word	0x000000ff
        /*01a4*/ 	.word	0x00000088
        /*01a8*/ 	.short	0x0100
        /*01aa*/ 	.byte	0x09
	.zero		1


	//   ....[18]....
        /*01ac*/ 	.word	0x000014e0
        /*01b0*/ 	.word	0x000000ff
        /*01b4*/ 	.word	0xfffffff8
        /*01b8*/ 	.short	0x010a
        /*01ba*/ 	.byte	0x0f
	.zero		1


	//   ....[19]....
        /*01bc*/ 	.word	0x000017b0
        /*01c0*/ 	.word	0x000000ff
        /*01c4*/ 	.word	0x00000000
        /*01c8*/ 	.short	0x010a
        /*01ca*/ 	.byte	0x06
	.zero		1


	//   ....[20]....
        /*01cc*/ 	.word	0x000017f0
        /*01d0*/ 	.word	0x000000ff
        /*01d4*/ 	.word	0x00000000
        /*01d8*/ 	.short	0x010a
        /*01da*/ 	.byte	0x06
	.zero		1


	//   ....[21]....
        /*01dc*/ 	.word	0x00001d60
        /*01e0*/ 	.word	0x000000ff
        /*01e4*/ 	.word	0x00000000
        /*01e8*/ 	.short	0x010a
        /*01ea*/ 	.byte	0x09
	.zero		1


	//   ....[22]....
        /*01ec*/ 	.word	0x00001da0
        /*01f0*/ 	.word	0x000000ff
        /*01f4*/ 	.word	0x00000000
        /*01f8*/ 	.short	0x010a
        /*01fa*/ 	.byte	0x09
	.zero		1


	//   ....[23]....
        /*01fc*/ 	.word	0x00002180
        /*0200*/ 	.word	0x000000ff
        /*0204*/ 	.word	0x00000000
        /*0208*/ 	.short	0x0101
        /*020a*/ 	.byte	0x08
	.zero		1


	//   ....[24]....
        /*020c*/ 	.word	0x000024f0
        /*0210*/ 	.word	0x0000000f
        /*0214*/ 	.word	0x00000000
        /*0218*/ 	.short	0x0101
        /*021a*/ 	.byte	0x18
	.zero		1


	//   ....[25]....
        /*021c*/ 	.word	0x000025d0
        /*0220*/ 	.word	0x000000ff
        /*0224*/ 	.word	0x00000000
        /*0228*/ 	.short	0x0101
        /*022a*/ 	.byte	0x08
	.zero		1


	//   ....[26]....
        /*022c*/ 	.word	0x00002680
        /*0230*/ 	.word	0x000000ff
        /*0234*/ 	.word	0x00000008
        /*0238*/ 	.short	0x010a
        /*023a*/ 	.byte	0x0f
	.zero		1


	//   ....[27]....
        /*023c*/ 	.word	0x00004ee0
        /*0240*/ 	.word	0x00000004
        /*0244*/ 	.word	0x00000000
        /*0248*/ 	.short	0x0101
        /*024a*/ 	.byte	0x18
	.zero		1


	//   ....[28]....
        /*024c*/ 	.word	0x000057c0
        /*0250*/ 	.word	0x00000013
        /*0254*/ 	.word	0x00000030
        /*0258*/ 	.short	0x010a
        /*025a*/ 	.byte	0x3f
	.zero		1


	//   ....[29]....
        /*025c*/ 	.word	0x00005b10
        /*0260*/ 	.word	0x0000000a
        /*0264*/ 	.word	0x00000098
        /*0268*/ 	.short	0x0101
        /*026a*/ 	.byte	0x3f
	.zero		1


	//   ....[30]....
        /*026c*/ 	.word	0x00006270
        /*0270*/ 	.word	0x00000005
        /*0274*/ 	.word	0x00000000
        /*0278*/ 	.short	0x010a
        /*027a*/ 	.byte	0x3f
	.zero		1


	//   ....[31]....
        /*027c*/ 	.word	0x000062f0
        /*0280*/ 	.word	0x00000007
        /*0284*/ 	.word	0x00000000
        /*0288*/ 	.short	0x010a
        /*028a*/ 	.byte	0x3f
	.zero		1


	//   ....[32]....
        /*028c*/ 	.word	0x00006380
        /*0290*/ 	.word	0x00000006
        /*0294*/ 	.word	0x00000000
        /*0298*/ 	.short	0x010a
        /*029a*/ 	.byte	0x3f
	.zero		1


	//   ....[33]....
        /*029c*/ 	.word	0x00006410
        /*02a0*/ 	.word	0x00000009
        /*02a4*/ 	.word	0x00000000
        /*02a8*/ 	.short	0x010a
        /*02aa*/ 	.byte	0x3f
	.zero		1


	//   ....[34]....
        /*02ac*/ 	.word	0x000064a0
        /*02b0*/ 	.word	0x00000006
        /*02b4*/ 	.word	0x00000000
        /*02b8*/ 	.short	0x010a
        /*02ba*/ 	.byte	0x3f
	.zero		1


	//   ....[35]....
        /*02bc*/ 	.word	0x00006530
        /*02c0*/ 	.word	0x00000003
        /*02c4*/ 	.word	0x00000000
        /*02c8*/ 	.short	0x010a
        /*02ca*/ 	.byte	0x3f
	.zero		1


	//   ....[36]....
        /*02cc*/ 	.word	0x000065a0
        /*02d0*/ 	.word	0x0000000f
        /*02d4*/ 	.word	0xfffffff8
        /*02d8*/ 	.short	0x010a
        /*02da*/ 	.byte	0x3f
	.zero		1


	//   ....[37]....
        /*02dc*/ 	.word	0x00006600
        /*02e0*/ 	.word	0x0000000f
        /*02e4*/ 	.word	0x00000000
        /*02e8*/ 	.short	0x010a
        /*02ea*/ 	.byte	0x3f
	.zero		1


	//   ....[38]....
        /*02ec*/ 	.word	0x00006660
        /*02f0*/ 	.word	0x00000010
        /*02f4*/ 	.word	0x00000000
        /*02f8*/ 	.short	0x010a
        /*02fa*/ 	.byte	0x3f
	.zero		1


	//   ....[39]....
        /*02fc*/ 	.word	0x000066c0
        /*0300*/ 	.word	0x0000000f
        /*0304*/ 	.word	0x00000008
        /*0308*/ 	.short	0x010a
        /*030a*/ 	.byte	0x3f
	.zero		1


	//   ....[40]....
        /*030c*/ 	.word	0x00006790
        /*0310*/ 	.word	0x00000013
        /*0314*/ 	.word	0x00000030
        /*0318*/ 	.short	0x010a
        /*031a*/ 	.byte	0x3f
	.zero		1


	//   ....[41]....
        /*031c*/ 	.word	0x00006870
        /*0320*/ 	.word	0x00000005
        /*0324*/ 	.word	0x00000000
        /*0328*/ 	.short	0x010a
        /*032a*/ 	.byte	0x3f
	.zero		1


	//   ....[42]....
        /*032c*/ 	.word	0x000068c0
        /*0330*/ 	.word	0x00000007
        /*0334*/ 	.word	0x00000000
        /*0338*/ 	.short	0x010a
        /*033a*/ 	.byte	0x3f
	.zero		1


	//   ....[43]....
        /*033c*/ 	.word	0x00006910
        /*0340*/ 	.word	0x00000006
        /*0344*/ 	.word	0x00000000
        /*0348*/ 	.short	0x010a
        /*034a*/ 	.byte	0x3f
	.zero		1


	//   ....[44]....
        /*034c*/ 	.word	0x00006960
        /*0350*/ 	.word	0x00000009
        /*0354*/ 	.word	0x00000000
        /*0358*/ 	.short	0x010a
        /*035a*/ 	.byte	0x3f
	.zero		1


	//   ....[45]....
        /*035c*/ 	.word	0x000069b0
        /*0360*/ 	.word	0x00000006
        /*0364*/ 	.word	0x00000000
        /*0368*/ 	.short	0x010a
        /*036a*/ 	.byte	0x3f
	.zero		1


	//----- nvinfo : EIATTR_NUM_MBARRIERS
	.align		4
.L_28:
        /*036c*/ 	.byte	0x03, 0x38
        /*036e*/ 	.short	0x0012


	//----- nvinfo : EIATTR_EXIT_INSTR_OFFSETS
	.align		4
        /*0370*/ 	.byte	0x04, 0x1c
        /*0372*/ 	.short	(.L_30 - .L_29)


	//   ....[0]....
.L_29:
        /*0374*/ 	.word	0x00001190


	//   ....[1]....
        /*0378*/ 	.word	0x000011f0


	//   ....[2]....
        /*037c*/ 	.word	0x000054f0


	//   ....[3]....
        /*0380*/ 	.word	0x00005520


	//   ....[4]....
        /*0384*/ 	.word	0x00006580


	//----- nvinfo : EIATTR_MAX_THREADS
	.align		4
.L_30:
        /*0388*/ 	.byte	0x04, 0x05
        /*038a*/ 	.short	(.L_32 - .L_31)
.L_31:
        /*038c*/ 	.word	0x00000180
        /*0390*/ 	.word	0x00000001
        /*0394*/ 	.word	0x00000001


	//----- nvinfo : EIATTR_CRS_STACK_SIZE
	.align		4
.L_32:
        /*0398*/ 	.byte	0x04, 0x1e
        /*039a*/ 	.short	(.L_34 - .L_33)
.L_33:
        /*039c*/ 	.word	0x00000000


	//----- nvinfo : EIATTR_CBANK_PARAM_SIZE
	.align		4
.L_34:
        /*03a0*/ 	.byte	0x03, 0x19
        /*03a2*/ 	.short	0x0470


	//----- nvinfo : EIATTR_PARAM_CBANK
	.align		4
        /*03a4*/ 	.byte	0x04, 0x0a
        /*03a6*/ 	.short	(.L_36 - .L_35)
	.align		4
.L_35:
        /*03a8*/ 	.word	index@(.nv.constant0._ZN7cutlass13device_kernelINS_4gemm6kernel13GemmUniversalIN4cute5tupleIJiiiiEEENS1_10collective13CollectiveMmaINS1_37MainloopSm90TmaGmmaWarpSpecializedFP8ILi6ENS5_IJNS4_1CILi1EEESB_SB_EEENS1_32KernelTmaWarpSpecializedPingpongEEENS5_IJNSA_ILi64EEESF_SF_EEENS_12float_e5m2_tENS5_IJlSB_lEEESH_SI_NS4_8TiledMMAINS4_8MMA_AtomIJNS4_4SM904GMMA30MMA_64x64x32_F32E5M2E5M2_SS_TNILNSM_7ScaleInE1ELSO_1EEEEEENS4_6LayoutISC_NS5_IJNSA_ILi0EEESS_SS_EEEEENS5_IJNS4_10UnderscoreESV_SV_EEEEENS4_13SM90_TMA_LOADENS4_14ComposedLayoutINS4_7SwizzleILi2ELi4ELi3EEENS4_18smem_ptr_flag_bitsILi8EEENSR_INS5_IJNSA_ILi8EEESF_EEENS5_IJSF_SB_EEEEEEEvNS4_8identityESY_S18_vS19_EENS_8epilogue10collective6detail29Sm90TmaWarpSpecializedAdapterINS1C_15DefaultEpilogueISH_SI_SI_NS1B_6thread17LinearCombinationISH_Li1EffLNS1G_9ScaleType4KindE0ELNS_15FloatRoundStyleE2ESH_EENS1_15EpilogueDefaultEEEEEvvEEEEvNT_6ParamsE)
        /*03ac*/ 	.short	0x0210
        /*03ae*/ 	.short	0x0470


	//----- nvinfo : EIATTR_SW_WAR
	.align		4
.L_36:
        /*03b0*/ 	.byte	0x04, 0x36
        /*03b2*/ 	.short	(.L_38 - .L_37)
.L_37:
        /*03b4*/ 	.word	0x00000008
.L_38:


//--------------------- .nv.callgraph             --------------------------
	.section	.nv.callgraph,"",@"SHT_CUDA_CALLGRAPH"
	.align	4
	.sectionentsize	8
	.align		4
        /*0000*/ 	.word	0x00000000
	.align		4
        /*0004*/ 	.word	0xffffffff
	.align		4
        /*0008*/ 	.word	0x00000000
	.align		4
        /*000c*/ 	.word	0xfffffffe
	.align		4
        /*0010*/ 	.word	0x00000000
	.align		4
        /*0014*/ 	.word	0xfffffffd
	.align		4
        /*0018*/ 	.word	0x00000000
	.align		4
        /*001c*/ 	.word	0xfffffffc


//--------------------- .nv.constant4             --------------------------
	.section	.nv.constant4,"a",@progbits
	.align	8
	.align		8
.nv.constant4:
        /*0000*/ 	.dword	_ZN40_INTERNAL_cd7104d6_4_k_cu_960f22fd_292454cuda3std3__45__cpo5beginE
	.align		8
        /*0008*/ 	.dword	_ZN40_INTERNAL_cd7104d6_4_k_cu_960f22fd_292454cuda3std3__45__cpo3endE
	.align		8
        /*0010*/ 	.dword	_ZN40_INTERNAL_cd7104d6_4_k_cu_960f22fd_292454cuda3std3__45__cpo6cbeginE
	.align		8
        /*0018*/ 	.dword	_ZN40_INTERNAL_cd7104d6_4_k_cu_960f22fd_292454cuda3std3__45__cpo4cendE
	.align		8
        /*0020*/ 	.dword	_ZN40_INTERNAL_cd7104d6_4_k_cu_960f22fd_292454cuda3std3__442_GLOBAL__N__cd7104d6_4_k_cu_960f22fd_292456ignoreE
	.align		8
        /*0028*/ 	.dword	_ZN40_INTERNAL_cd7104d6_4_k_cu_960f22fd_292454cuda3std3__419piecewise_constructE
	.align		8
        /*0030*/ 	.dword	_ZN40_INTERNAL_cd7104d6_4_k_cu_960f22fd_292454cuda3std3__48in_placeE
	.align		8
        /*0038*/ 	.dword	_ZN40_INTERNAL_cd7104d6_4_k_cu_960f22fd_292454cuda3std6ranges3__45__cpo4swapE
	.align		8
        /*0040*/ 	.dword	_ZN40_INTERNAL_cd7104d6_4_k_cu_960f22fd_292454cuda3std6ranges3__45__cpo9iter_moveE
	.align		8
        /*0048*/ 	.dword	_ZN40_INTERNAL_cd7104d6_4_k_cu_960f22fd_292454cute7productE
	.align		8
        /*0050*/ 	.dword	_ZN40_INTERNAL_cd7104d6_4_k_cu_960f22fd_292454cute1_E


//--------------------- .text._ZN7cutlass13device_kernelINS_4gemm6kernel13GemmUniversalIN4cute5tupleIJiiiiEEENS1_10collective13CollectiveMmaINS1_37MainloopSm90TmaGmmaWarpSpecializedFP8ILi6ENS5_IJNS4_1CILi1EEESB_SB_EEENS1_32KernelTmaWarpSpecializedPingpongEEENS5_IJNSA_ILi64EEESF_SF_EEENS_12float_e5m2_tENS5_IJlSB_lEEESH_SI_NS4_8TiledMMAINS4_8MMA_AtomIJNS4_4SM904GMMA30MMA_64x64x32_F32E5M2E5M2_SS_TNILNSM_7ScaleInE1ELSO_1EEEEEENS4_6LayoutISC_NS5_IJNSA_ILi0EEESS_SS_EEEEENS5_IJNS4_10UnderscoreESV_SV_EEEEENS4_13SM90_TMA_LOADENS4_14ComposedLayoutINS4_7SwizzleILi2ELi4ELi3EEENS4_18smem_ptr_flag_bitsILi8EEENSR_INS5_IJNSA_ILi8EEESF_EEENS5_IJSF_SB_EEEEEEEvNS4_8identityESY_S18_vS19_EENS_8epilogue10collective6detail29Sm90TmaWarpSpecializedAdapterINS1C_15DefaultEpilogueISH_SI_SI_NS1B_6thread17LinearCombinationISH_Li1EffLNS1G_9ScaleType4KindE0ELNS_15FloatRoundStyleE2ESH_EENS1_15EpilogueDefaultEEEEEvvEEEEvNT_6ParamsE --------------------------
	.section	.text._ZN7cutlass13device_kernelINS_4gemm6kernel13GemmUniversalIN4cute5tupleIJiiiiEEENS1_10collective13CollectiveMmaINS1_37MainloopSm90TmaGmmaWarpSpecializedFP8ILi6ENS5_IJNS4_1CILi1EEESB_SB_EEENS1_32KernelTmaWarpSpecializedPingpongEEENS5_IJNSA_ILi64EEESF_SF_EEENS_12float_e5m2_tENS5_IJlSB_lEEESH_SI_NS4_8TiledMMAINS4_8MMA_AtomIJNS4_4SM904GMMA30MMA_64x64x32_F32E5M2E5M2_SS_TNILNSM_7ScaleInE1ELSO_1EEEEEENS4_6LayoutISC_NS5_IJNSA_ILi0EEESS_SS_EEEEENS5_IJNS4_10UnderscoreESV_SV_EEEEENS4_13SM90_TMA_LOADENS4_14ComposedLayoutINS4_7SwizzleILi2ELi4ELi3EEENS4_18smem_ptr_flag_bitsILi8EEENSR_INS5_IJNSA_ILi8EEESF_EEENS5_IJSF_SB_EEEEEEEvNS4_8identityESY_S18_vS19_EENS_8epilogue10collective6detail29Sm90TmaWarpSpecializedAdapterINS1C_15DefaultEpilogueISH_SI_SI_NS1B_6thread17LinearCombinationISH_Li1EffLNS1G_9ScaleType4KindE0ELNS_15FloatRoundStyleE2ESH_EENS1_15EpilogueDefaultEEEEEvvEEEEvNT_6ParamsE,"ax",@progbits
	.align	128
.text._ZN7cutlass13device_kernelINS_4gemm6kernel13GemmUniversalIN4cute5tupleIJiiiiEEENS1_10collective13CollectiveMmaINS1_37MainloopSm90TmaGmmaWarpSpecializedFP8ILi6ENS5_IJNS4_1CILi1EEESB_SB_EEENS1_32KernelTmaWarpSpecializedPingpongEEENS5_IJNSA_ILi64EEESF_SF_EEENS_12float_e5m2_tENS5_IJlSB_lEEESH_SI_NS4_8TiledMMAINS4_8MMA_AtomIJNS4_4SM904GMMA30MMA_64x64x32_F32E5M2E5M2_SS_TNILNSM_7ScaleInE1ELSO_1EEEEEENS4_6LayoutISC_NS5_IJNSA_ILi0EEESS_SS_EEEEENS5_IJNS4_10UnderscoreESV_SV_EEEEENS4_13SM90_TMA_LOADENS4_14ComposedLayoutINS4_7SwizzleILi2ELi4ELi3EEENS4_18smem_ptr_flag_bitsILi8EEENSR_INS5_IJNSA_ILi8EEESF_EEENS5_IJSF_SB_EEEEEEEvNS4_8identityESY_S18_vS19_EENS_8epilogue10collective6detail29Sm90TmaWarpSpecializedAdapterINS1C_15DefaultEpilogueISH_SI_SI_NS1B_6thread17LinearCombinationISH_Li1EffLNS1G_9ScaleType4KindE0ELNS_15FloatRoundStyleE2ESH_EENS1_15EpilogueDefaultEEEEEvvEEEEvNT_6ParamsE:
        .type           _ZN7cutlass13device_kernelINS_4gemm6kernel13GemmUniversalIN4cute5tupleIJiiiiEEENS1_10collective13CollectiveMmaINS1_37MainloopSm90TmaGmmaWarpSpecializedFP8ILi6ENS5_IJNS4_1CILi1EEESB_SB_EEENS1_32KernelTmaWarpSpecializedPingpongEEENS5_IJNSA_ILi64EEESF_SF_EEENS_12float_e5m2_tENS5_IJlSB_lEEESH_SI_NS4_8TiledMMAINS4_8MMA_AtomIJNS4_4SM904GMMA30MMA_64x64x32_F32E5M2E5M2_SS_TNILNSM_7ScaleInE1ELSO_1EEEEEENS4_6LayoutISC_NS5_IJNSA_ILi0EEESS_SS_EEEEENS5_IJNS4_10UnderscoreESV_SV_EEEEENS4_13SM90_TMA_LOADENS4_14ComposedLayoutINS4_7SwizzleILi2ELi4ELi3EEENS4_18smem_ptr_flag_bitsILi8EEENSR_INS5_IJNSA_ILi8EEESF_EEENS5_IJSF_SB_EEEEEEEvNS4_8identityESY_S18_vS19_EENS_8epilogue10collective6detail29Sm90TmaWarpSpecializedAdapterINS1C_15DefaultEpilogueISH_SI_SI_NS1B_6thread17LinearCombinationISH_Li1EffLNS1G_9ScaleType4KindE0ELNS_15FloatRoundStyleE2ESH_EENS1_15EpilogueDefaultEEEEEvvEEEEvNT_6ParamsE,@function
        .size           _ZN7cutlass13device_kernelINS_4gemm6kernel13GemmUniversalIN4cute5tupleIJiiiiEEENS1_10collective13CollectiveMmaINS1_37MainloopSm90TmaGmmaWarpSpecializedFP8ILi6ENS5_IJNS4_1CILi1EEESB_SB_EEENS1_32KernelTmaWarpSpecializedPingpongEEENS5_IJNSA_ILi64EEESF_SF_EEENS_12float_e5m2_tENS5_IJlSB_lEEESH_SI_NS4_8TiledMMAINS4_8MMA_AtomIJNS4_4SM904GMMA30MMA_64x64x32_F32E5M2E5M2_SS_TNILNSM_7ScaleInE1ELSO_1EEEEEENS4_6LayoutISC_NS5_IJNSA_ILi0EEESS_SS_EEEEENS5_IJNS4_10UnderscoreESV_SV_EEEEENS4_13SM90_TMA_LOADENS4_14ComposedLayoutINS4_7SwizzleILi2ELi4ELi3EEENS4_18smem_ptr_flag_bitsILi8EEENSR_INS5_IJNSA_ILi8EEESF_EEENS5_IJSF_SB_EEEEEEEvNS4_8identityESY_S18_vS19_EENS_8epilogue10collective6detail29Sm90TmaWarpSpecializedAdapterINS1C_15DefaultEpilogueISH_SI_SI_NS1B_6thread17LinearCombinationISH_Li1EffLNS1G_9ScaleType4KindE0ELNS_15FloatRoundStyleE2ESH_EENS1_15EpilogueDefaultEEEEEvvEEEEvNT_6ParamsE,(.L_x_144 - _ZN7cutlass13device_kernelINS_4gemm6kernel13GemmUniversalIN4cute5tupleIJiiiiEEENS1_10collective13CollectiveMmaINS1_37MainloopSm90TmaGmmaWarpSpecializedFP8ILi6ENS5_IJNS4_1CILi1EEESB_SB_EEENS1_32KernelTmaWarpSpecializedPingpongEEENS5_IJNSA_ILi64EEESF_SF_EEENS_12float_e5m2_tENS5_IJlSB_lEEESH_SI_NS4_8TiledMMAINS4_8MMA_AtomIJNS4_4SM904GMMA30MMA_64x64x32_F32E5M2E5M2_SS_TNILNSM_7ScaleInE1ELSO_1EEEEEENS4_6LayoutISC_NS5_IJNSA_ILi0EEESS_SS_EEEEENS5_IJNS4_10UnderscoreESV_SV_EEEEENS4_13SM90_TMA_LOADENS4_14ComposedLayoutINS4_7SwizzleILi2ELi4ELi3EEENS4_18smem_ptr_flag_bitsILi8EEENSR_INS5_IJNSA_ILi8EEESF_EEENS5_IJSF_SB_EEEEEEEvNS4_8identityESY_S18_vS19_EENS_8epilogue10collective6detail29Sm90TmaWarpSpecializedAdapterINS1C_15DefaultEpilogueISH_SI_SI_NS1B_6thread17LinearCombinationISH_Li1EffLNS1G_9ScaleType4KindE0ELNS_15FloatRoundStyleE2ESH_EENS1_15EpilogueDefaultEEEEEvvEEEEvNT_6ParamsE)
        .other          _ZN7cutlass13device_kernelINS_4gemm6kernel13GemmUniversalIN4cute5tupleIJiiiiEEENS1_10collective13CollectiveMmaINS1_37MainloopSm90TmaGmmaWarpSpecializedFP8ILi6ENS5_IJNS4_1CILi1EEESB_SB_EEENS1_32KernelTmaWarpSpecializedPingpongEEENS5_IJNSA_ILi64EEESF_SF_EEENS_12float_e5m2_tENS5_IJlSB_lEEESH_SI_NS4_8TiledMMAINS4_8MMA_AtomIJNS4_4SM904GMMA30MMA_64x64x32_F32E5M2E5M2_SS_TNILNSM_7ScaleInE1ELSO_1EEEEEENS4_6LayoutISC_NS5_IJNSA_ILi0EEESS_SS_EEEEENS5_IJNS4_10UnderscoreESV_SV_EEEEENS4_13SM90_TMA_LOADENS4_14ComposedLayoutINS4_7SwizzleILi2ELi4ELi3EEENS4_18smem_ptr_flag_bitsILi8EEENSR_INS5_IJNSA_ILi8EEESF_EEENS5_IJSF_SB_EEEEEEEvNS4_8identityESY_S18_vS19_EENS_8epilogue10collective6detail29Sm90TmaWarpSpecializedAdapterINS1C_15DefaultEpilogueISH_SI_SI_NS1B_6thread17LinearCombinationISH_Li1EffLNS1G_9ScaleType4KindE0ELNS_15FloatRoundStyleE2ESH_EENS1_15EpilogueDefaultEEEEEvvEEEEvNT_6ParamsE,@"STO_CUDA_ENTRY STV_DEFAULT"
_ZN7cutlass13device_kernelINS_4gemm6kernel13GemmUniversalIN4cute5tupleIJiiiiEEENS1_10collective13CollectiveMmaINS1_37MainloopSm90TmaGmmaWarpSpecializedFP8ILi6ENS5_IJNS4_1CILi1EEESB_SB_EEENS1_32KernelTmaWarpSpecializedPingpongEEENS5_IJNSA_ILi64EEESF_SF_EEENS_12float_e5m2_tENS5_IJlSB_lEEESH_SI_NS4_8TiledMMAINS4_8MMA_AtomIJNS4_4SM904GMMA30MMA_64x64x32_F32E5M2E5M2_SS_TNILNSM_7ScaleInE1ELSO_1EEEEEENS4_6LayoutISC_NS5_IJNSA_ILi0EEESS_SS_EEEEENS5_IJNS4_10UnderscoreESV_SV_EEEEENS4_13SM90_TMA_LOADENS4_14ComposedLayoutINS4_7SwizzleILi2ELi4ELi3EEENS4_18smem_ptr_flag_bitsILi8EEENSR_INS5_IJNSA_ILi8EEESF_EEENS5_IJSF_SB_EEEEEEEvNS4_8identityESY_S18_vS19_EENS_8epilogue10collective6detail29Sm90TmaWarpSpecializedAdapterINS1C_15DefaultEpilogueISH_SI_SI_NS1B_6thread17LinearCombinationISH_Li1EffLNS1G_9ScaleType4KindE0ELNS_15FloatRoundStyleE2ESH_EENS1_15EpilogueDefaultEEEEEvvEEEEvNT_6ParamsE:
[----:B------:R-:W-:Y:S01]  /*0000*/  LDC R1, c[0x0][0x28] ;  /* 0x00000a00ff017b82 */ /* 0x000fe20000000800 */
[----:B------:R-:W0:Y:S01]  /*0010*/  S2R R11, SR_TID.X ;  /* 0x00000000000b7919 */ /* 0x000e220000002100 */
[----:B------:R-:W-:Y:S01]  /*0020*/  ELECT P0, URZ, PT ;  /* 0x00000000003f782f */ /* 0x000fe20003800000 */
[----:B------:R-:W-:Y:S01]  /*0030*/  BSSY B0, `(.L_x_0) ;  /* 0x000000f000007945 */ /* 0x000fe20003800000 */
[--C-:B0-----:R-:W-:Y:S02]  /*0040*/  SHF.R.U32.HI R0, RZ, 0x5, R11.reuse ;  /* 0x00000005ff007819 */ /* 0x101fe4000001160b */
[----:B------:R-:W-:-:S03]  /*0050*/  SHF.R.U32.HI R4, RZ, 0x7, R11 ;  /* 0x00000007ff047819 */ /* 0x000fc6000001160b */
[----:B------:R-:W0:Y:S04]  /*0060*/  SHFL.IDX PT, R2, R0, RZ, 0x1f ;  /* 0x00001fff00027589 */ /* 0x000e2800000e0000 */
[----:B------:R1:W2:Y:S01]  /*0070*/  SHFL.IDX PT, R5, R4, RZ, 0x1f ;  /* 0x00001fff04057589 */ /* 0x0002a200000e0000 */
[----:B0-----:R-:W-:-:S13]  /*0080*/  ISETP.NE.OR P0, PT, R2, RZ, !P0 ;  /* 0x000000ff0200720c */ /* 0x001fda0004705670 */
[----:B-12---:R-:W-:Y:S05]  /*0090*/  @P0 BRA `(.L_x_1) ;  /* 0x0000000000200947 */ /* 0x006fea0003800000 */
[----:B------:R-:W-:Y:S02]  /*00a0*/  ULDC.64 UR4, c[0x0][0x198] ;  /* 0x0000660000047ab9 */ /* 0x000fe40000000a00 */
[----:B------:R-:W-:Y:S02]  /*00b0*/  UIADD3 UR6, UP0, UR4, 0xf0, URZ ;  /* 0x000000f004067890 */ /* 0x000fe4000ff1e03f */
[----:B------:R-:W-:Y:S02]  /*00c0*/  UIADD3 UR4, UP1, UR4, 0x1f0, URZ ;  /* 0x000001f004047890 */ /* 0x000fe4000ff3e03f */
[----:B------:R-:W-:Y:S02]  /*00d0*/  UIADD3.X UR7, URZ, UR5, URZ, UP0, !UPT ;  /* 0x000000053f077290 */ /* 0x000fe400087fe43f */
[----:B------:R-:W-:-:S07]  /*00e0*/  UIADD3.X UR5, URZ, UR5, URZ, UP1, !UPT ;  /* 0x000000053f057290 */ /* 0x000fce0008ffe43f */
[----:B------:R0:W-:Y:S02]  /*00f0*/  UTMACCTL.PF [UR6] ;  /* 0x00000000060079b9 */ /* 0x0001e40008040000 */
[----:B------:R0:W-:Y:S02]  /*0100*/  UTMACCTL.PF [UR4] ;  /* 0x00000000040079b9 */ /* 0x0001e40008040000 */
[----:B0-----:R-:W-:Y:S01]  /*0110*/  NOP ;  /* 0x0000000000007918 */ /* 0x001fe20000000000 */
.L_x_1:
[----:B------:R-:W-:Y:S05]  /*0120*/  BSYNC B0 ;  /* 0x0000000000007941 */ /* 0x000fea0003800000 */
.L_x_0:
[----:B------:R-:W0:Y:S02]  /*0130*/  SHFL.IDX PT, R3, R0, RZ, 0x1f ;  /* 0x00001fff00037589 */ /* 0x000e2400000e0000 */
[----:B0-----:R-:W-:-:S13]  /*0140*/  ISETP.NE.AND P0, PT, R3, RZ, PT ;  /* 0x000000ff0300720c */ /* 0x001fda0003f05270 */
[----:B------:R-:W-:Y:S05]  /*0150*/  @P0 BRA `(.L_x_2) ;  /* 0x0000000000680947 */ /* 0x000fea0003800000 */
[----:B------:R-:W0:Y:S01]  /*0160*/  S2UR UR8, SR_CgaCtaId ;  /* 0x00000000000879c3 */ /* 0x000e220000008800 */
[----:B------:R-:W-:Y:S01]  /*0170*/  UMOV UR4, 0x400 ;  /* 0x0000040000047882 */ /* 0x000fe20000000000 */
[----:B------:R-:W-:Y:S01]  /*0180*/  UMOV UR5, 0x1 ;  /* 0x0000000100057882 */ /* 0x000fe20000000000 */
[----:B------:R-:W-:Y:S01]  /*0190*/  UMOV UR6, 0x80 ;  /* 0x0000008000067882 */ /* 0x000fe20000000000 */
[----:B------:R-:W-:Y:S01]  /*01a0*/  ELECT P0, URZ, PT ;  /* 0x00000000003f782f */ /* 0x000fe20003800000 */
[----:B------:R-:W-:-:S04]  /*01b0*/  UIADD3 UR6, -UR6, 0x100000, URZ ;  /* 0x0010000006067890 */ /* 0x000fc8000fffe13f */
[----:B------:R-:W-:Y:S02]  /*01c0*/  USHF.L.U32 UR7, UR6, 0xb, URZ ;  /* 0x0000000b06077899 */ /* 0x000fe4000800063f */
[----:B------:R-:W-:Y:S02]  /*01d0*/  USHF.L.U32 UR6, UR6, 0x1, URZ ;  /* 0x0000000106067899 */ /* 0x000fe4000800063f */
[----:B0-----:R-:W-:Y:S02]  /*01e0*/  ULEA UR8, UR8, UR4, 0x18 ;  /* 0x0000000408087291 */ /* 0x001fe4000f8ec03f */
[----:B------:R-:W-:-:S04]  /*01f0*/  UIADD3 UR4, -UR5, 0x100000, URZ ;  /* 0x0010000005047890 */ /* 0x000fc8000fffe13f */
[----:B------:R-:W-:Y:S02]  /*0200*/  USHF.L.U32 UR5, UR4, 0xb, URZ ;  /* 0x0000000b04057899 */ /* 0x000fe4000800063f */
[----:B------:R-:W-:Y:S01]  /*0210*/  USHF.L.U32 UR4, UR4, 0x1, URZ ;  /* 0x0000000104047899 */ /* 0x000fe2000800063f */
[----:B------:R-:W0:Y:S11]  /*0220*/  FENCE.VIEW.ASYNC.S ;  /* 0x00000000000073c6 */ /* 0x000e360000000000 */
[----:B0-----:R0:W1:Y:S01]  /*0230*/  SYNCS.EXCH.64 URZ, [UR8], UR4 ;  /* 0x00000004083f75b2 */ /* 0x0010620008000100 */
[----:B------:R0:W2:Y:S01]  /*0240*/  SYNCS.EXCH.64 URZ, [UR8+0x30], UR6 ;  /* 0x00003006083f75b2 */ /* 0x0000a20008000100 */
[----:B------:R0:W3:Y:S01]  /*0250*/  SYNCS.EXCH.64 URZ, [UR8+0x8], UR4 ;  /* 0x00000804083f75b2 */ /* 0x0000e20008000100 */
[----:B------:R0:W4:Y:S01]  /*0260*/  SYNCS.EXCH.64 URZ, [UR8+0x38], UR6 ;  /* 0x00003806083f75b2 */ /* 0x0001220008000100 */
[----:B------:R0:W0:Y:S01]  /*0270*/  SYNCS.EXCH.64 URZ, [UR8+0x10], UR4 ;  /* 0x00001004083f75b2 */ /* 0x0000220008000100 */
[----:B------:R0:W0:Y:S01]  /*0280*/  SYNCS.EXCH.64 URZ, [UR8+0x40], UR6 ;  /* 0x00004006083f75b2 */ /* 0x0000220008000100 */
[----:B------:R0:W0:Y:S01]  /*0290*/  SYNCS.EXCH.64 URZ, [UR8+0x18], UR4 ;  /* 0x00001804083f75b2 */ /* 0x0000220008000100 */
[----:B------:R0:W0:Y:S01]  /*02a0*/  SYNCS.EXCH.64 URZ, [UR8+0x48], UR6 ;  /* 0x00004806083f75b2 */ /* 0x0000220008000100 */
[----:B------:R0:W0:Y:S01]  /*02b0*/  SYNCS.EXCH.64 URZ, [UR8+0x20], UR4 ;  /* 0x00002004083f75b2 */ /* 0x0000220008000100 */
[----:B------:R0:W0:Y:S01]  /*02c0*/  SYNCS.EXCH.64 URZ, [UR8+0x50], UR6 ;  /* 0x00005006083f75b2 */ /* 0x0000220008000100 */
[----:B------:R0:W0:Y:S01]  /*02d0*/  SYNCS.EXCH.64 URZ, [UR8+0x28], UR4 ;  /* 0x00002804083f75b2 */ /* 0x0000220008000100 */
[----:B------:R0:W0:Y:S01]  /*02e0*/  SYNCS.EXCH.64 URZ, [UR8+0x58], UR6 ;  /* 0x00005806083f75b2 */ /* 0x0000220008000100 */
[----:B------:R-:W-:Y:S01]  /*02f0*/  NOP ;  /* 0x0000000000007918 */ /* 0x000fe20000000000 */
.L_x_2:
[----:B------:R-:W5:Y:S01]  /*0300*/  SHFL.IDX PT, R6, R0, RZ, 0x1f ;  /* 0x00001fff00067589 */ /* 0x000f6200000e0000 */
[----:B------:R-:W-:Y:S01]  /*0310*/  ELECT P0, URZ, PT ;  /* 0x00000000003f782f */ /* 0x000fe20003800000 */
[----:B------:R-:W-:Y:S01]  /*0320*/  NOP ;  /* 0x0000000000007918 */ /* 0x000fe20000000000 */
[----:B------:R-:W-:Y:S01]  /*0330*/  ELECT P1, URZ, PT ;  /* 0x00000000003f782f */ /* 0x000fe20003820000 */
[----:B------:R1:W2:Y:S01]  /*0340*/  SHFL.IDX PT, R3, R0, RZ, 0x1f ;  /* 0x00001fff00037589 */ /* 0x0002a200000e0000 */
[----:B0-----:R-:W-:Y:S01]  /*0350*/  UMOV UR4, 0x20 ;  /* 0x0000002000047882 */ /* 0x001fe20000000000 */
[----:B------:R-:W-:Y:S01]  /*0360*/  UMOV UR11, 0x80 ;  /* 0x00000080000b7882 */ /* 0x000fe20000000000 */
[----:B------:R-:W-:Y:S01]  /*0370*/  NOP ;  /* 0x0000000000007918 */ /* 0x000fe20000000000 */
[----:B------:R-:W0:Y:S01]  /*0380*/  SHFL.IDX PT, R4, R4, RZ, 0x1f ;  /* 0x00001fff04047589 */ /* 0x000e2200000e0000 */
[C---:B------:R-:W-:Y:S01]  /*0390*/  VIADD R33, R5.reuse, 0xffffffff ;  /* 0xffffffff05217836 */ /* 0x040fe20000000000 */
[----:B------:R-:W-:Y:S01]  /*03a0*/  ULDC.64 UR20, c[0x0][0x208] ;  /* 0x0000820000147ab9 */ /* 0x000fe20000000a00 */
[----:B------:R-:W-:-:S02]  /*03b0*/  ISETP.NE.AND P2, PT, R5, RZ, PT ;  /* 0x000000ff0500720c */ /* 0x000fc40003f45270 */
[----:B-1----:R-:W-:Y:S02]  /*03c0*/  SHF.R.S32.HI R0, RZ, 0x1f, R11 ;  /* 0x0000001fff007819 */ /* 0x002fe4000001140b */
[----:B------:R-:W-:Y:S02]  /*03d0*/  ISETP.GE.U32.AND P3, PT, R33, 0x2, PT ;  /* 0x000000022100780c */ /* 0x000fe40003f66070 */
[----:B------:R-:W-:-:S04]  /*03e0*/  LEA.HI R0, R0, R11, RZ, 0x7 ;  /* 0x0000000b00007211 */ /* 0x000fc800078f38ff */
[----:B------:R-:W-:Y:S02]  /*03f0*/  LOP3.LUT R0, R0, 0xffffff80, RZ, 0xc0, !PT ;  /* 0xffffff8000007812 */ /* 0x000fe400078ec0ff */
[----:B-----5:R-:W-:-:S03]  /*0400*/  ISETP.NE.OR P0, PT, R6, RZ, !P0 ;  /* 0x000000ff0600720c */ /* 0x020fc60004705670 */
[----:B------:R-:W-:Y:S01]  /*0410*/  IMAD.IADD R10, R11, 0x1, -R0 ;  /* 0x000000010b0a7824 */ /* 0x000fe200078e0a00 */
[----:B--2---:R-:W-:Y:S02]  /*0420*/  ISETP.NE.OR P1, PT, R3, RZ, !P1 ;  /* 0x000000ff0300720c */ /* 0x004fe40004f25670 */
[----:B------:R-:W-:Y:S02]  /*0430*/  SHF.R.S32.HI R3, RZ, 0x1f, R2 ;  /* 0x0000001fff037819 */ /* 0x000fe40000011402 */
[----:B0-----:R-:W-:Y:S02]  /*0440*/  R2UR UR15, R4 ;  /* 0x00000000040f72ca */ /* 0x001fe400000e0000 */
[----:B------:R-:W-:-:S03]  /*0450*/  LEA.HI R3, R3, R2, RZ, 0x2 ;  /* 0x0000000203037211 */ /* 0x000fc600078f10ff */
[----:B------:R-:W-:Y:S01]  /*0460*/  VOTEU.ALL UP0, P0 ;  /* 0x00000000003f7886 */ /* 0x000fe20000000000 */
[----:B------:R-:W-:-:S03]  /*0470*/  LOP3.LUT R3, R3, 0xfffffffc, RZ, 0xc0, !PT ;  /* 0xfffffffc03037812 */ /* 0x000fc600078ec0ff */
[----:B------:R-:W-:Y:S01]  /*0480*/  VOTEU.ALL UP1, P1 ;  /* 0x00000000003f7886 */ /* 0x000fe20000820000 */
[----:B------:R-:W0:Y:S01]  /*0490*/  @!UP0 S2UR UR7, SR_CgaCtaId ;  /* 0x00000000000789c3 */ /* 0x000e220000008800 */
[----:B------:R-:W-:Y:S01]  /*04a0*/  @!UP0 UMOV UR6, 0x400 ;  /* 0x0000040000068882 */ /* 0x000fe20000000000 */
[----:B------:R-:W-:-:S04]  /*04b0*/  @!UP0 UIADD3 UR4, -UR4, 0x100000, URZ ;  /* 0x0010000004048890 */ /* 0x000fc8000fffe13f */
[----:B------:R-:W-:Y:S02]  /*04c0*/  @!UP0 USHF.L.U32 UR5, UR4, 0xb, URZ ;  /* 0x0000000b04058899 */ /* 0x000fe4000800063f */
[----:B------:R-:W-:Y:S01]  /*04d0*/  @!UP0 USHF.L.U32 UR4, UR4, 0x1, URZ ;  /* 0x0000000104048899 */ /* 0x000fe2000800063f */
[----:B------:R-:W-:Y:S01]  /*04e0*/  IMAD.IADD R20, R2, 0x1, -R3 ;  /* 0x0000000102147824 */ /* 0x000fe200078e0a03 */
[----:B------:R-:W-:Y:S01]  /*04f0*/  @!UP1 UMOV UR9, 0x400 ;  /* 0x0000040000099882 */ /* 0x000fe20000000000 */
[----:B------:R-:W-:Y:S01]  /*0500*/  VOTEU.ALL UP2, P1 ;  /* 0x00000000003f7886 */ /* 0x000fe20000840000 */
[----:B------:R-:W-:Y:S01]  /*0510*/  VOTEU.ALL UP3, P1 ;  /* 0x00000000003f7886 */ /* 0x000fe20000860000 */
[----:B------:R-:W-:Y:S01]  /*0520*/  VOTEU.ALL UP4, P1 ;  /* 0x00000000003f7886 */ /* 0x000fe20000880000 */
[----:B------:R-:W1:Y:S01]  /*0530*/  @!UP1 S2UR UR10, SR_CgaCtaId ;  /* 0x00000000000a99c3 */ /* 0x000e620000008800 */
[----:B------:R-:W-:Y:S01]  /*0540*/  VOTEU.ALL UP5, P1 ;  /* 0x00000000003f7886 */ /* 0x000fe200008a0000 */
[----:B0-----:R-:W-:-:S02]  /*0550*/  @!UP0 ULEA UR8, UR7, UR6, 0x18 ;  /* 0x0000000607088291 */ /* 0x001fc4000f8ec03f */
[----:B------:R-:W-:-:S04]  /*0560*/  @!UP1 UIADD3 UR6, -UR11, 0x100000, URZ ;  /* 0x001000000b069890 */ /* 0x000fc8000fffe13f */
[----:B------:R-:W-:Y:S02]  /*0570*/  @!UP1 USHF.L.U32 UR7, UR6, 0xb, URZ ;  /* 0x0000000b06079899 */ /* 0x000fe4000800063f */
[----:B------:R-:W-:Y:S01]  /*0580*/  @!UP1 USHF.L.U32 UR6, UR6, 0x1, URZ ;  /* 0x0000000106069899 */ /* 0x000fe2000800063f */
[----:B------:R-:W-:Y:S01]  /*0590*/  VOTEU.ALL UP0, P0 ;  /* 0x00000000003f7886 */ /* 0x000fe20000000000 */
[----:B-1----:R-:W-:Y:S01]  /*05a0*/  @!UP1 ULEA UR9, UR10, UR9, 0x18 ;  /* 0x000000090a099291 */ /* 0x002fe2000f8ec03f */
[----:B------:R-:W-:Y:S02]  /*05b0*/  VOTEU.ALL UP1, P0 ;  /* 0x00000000003f7886 */ /* 0x000fe40000020000 */
[----:B------:R-:W-:Y:S01]  /*05c0*/  ULDC.64 UR10, c[0x0][0x598] ;  /* 0x00016600000a7ab9 */ /* 0x000fe20000000a00 */
[----:B------:R-:W-:Y:S01]  /*05d0*/  ISETP.NE.AND P0, PT, R20, 0x3, PT ;  /* 0x000000031400780c */ /* 0x000fe20003f05270 */
[----:B------:R-:W0:Y:S02]  /*05e0*/  FENCE.VIEW.ASYNC.S ;  /* 0x00000000000073c6 */ /* 0x000e240000000000 */
[----:B0-----:R0:W3:Y:S01]  /*05f0*/  @!UP0 SYNCS.EXCH.64 URZ, [UR8+0x90], UR4 ;  /* 0x00009004083f85b2 */ /* 0x0010e20008000100 */
[----:B------:R-:W-:-:S02]  /*0600*/  ISETP.NE.U32.AND P1, PT, RZ, UR10, PT ;  /* 0x0000000aff007c0c */ /* 0x000fc4000bf25070 */
[----:B------:R-:W-:Y:S02]  /*0610*/  ISETP.EQ.OR P0, PT, R20, RZ, !P0 ;  /* 0x000000ff1400720c */ /* 0x000fe40004702670 */
[----:B------:R-:W-:Y:S02]  /*0620*/  ISETP.NE.AND.EX P1, PT, RZ, UR11, PT, P1 ;  /* 0x0000000bff007c0c */ /* 0x000fe4000bf25310 */
[----:B------:R-:W-:-:S04]  /*0630*/  ISETP.EQ.AND P0, PT, R5, RZ, P0 ;  /* 0x000000ff0500720c */ /* 0x000fc80000702270 */
[----:B------:R-:W-:-:S04]  /*0640*/  SEL R7, RZ, 0x1, !P0 ;  /* 0x00000001ff077807 */ /* 0x000fc80004000000 */
[----:B------:R-:W-:Y:S01]  /*0650*/  SEL R7, R7, 0x2, P3 ;  /* 0x0000000207077807 */ /* 0x000fe20001800000 */
[----:B------:R0:W3:Y:S01]  /*0660*/  @!UP1 SYNCS.EXCH.64 URZ, [UR8+0x98], UR4 ;  /* 0x00009804083f95b2 */ /* 0x0000e20008000100 */
[----:B------:R-:W-:Y:S01]  /*0670*/  NOP ;  /* 0x0000000000007918 */ /* 0x000fe20000000000 */
[----:B------:R0:W3:Y:S01]  /*0680*/  @!UP2 SYNCS.EXCH.64 URZ, [UR9+0x70], UR6 ;  /* 0x00007006093fa5b2 */ /* 0x0000e20008000100 */
[----:B------:R0:W3:Y:S01]  /*0690*/  @!UP3 SYNCS.EXCH.64 URZ, [UR9+0x78], UR6 ;  /* 0x00007806093fb5b2 */ /* 0x0000e20008000100 */
[----:B------:R0:W3:Y:S01]  /*06a0*/  @!UP4 SYNCS.EXCH.64 URZ, [UR9+0x80], UR6 ;  /* 0x00008006093fc5b2 */ /* 0x0000e20008000100 */
[----:B------:R0:W3:Y:S01]  /*06b0*/  @!UP5 SYNCS.EXCH.64 URZ, [UR9+0x88], UR6 ;  /* 0x00008806093fd5b2 */ /* 0x0000e20008000100 */
[----:B------:R-:W-:Y:S01]  /*06c0*/  NOP ;  /* 0x0000000000007918 */ /* 0x000fe20000000000 */
[----:B---34-:R-:W-:Y:S06]  /*06d0*/  BAR.SYNC.DEFER_BLOCKING 0x0 ;  /* 0x0000000000007b1d */ /* 0x018fec0000010000 */
[----:B0-----:R-:W-:Y:S05]  /*06e0*/  @!P1 BRA `(.L_x_3) ;  /* 0x00000000001c9947 */ /* 0x001fea0003800000 */
[----:B------:R-:W0:Y:S02]  /*06f0*/  LDC.64 R2, c[0x0][0x598] ;  /* 0x00016600ff027b82 */ /* 0x000e240000000a00 */
[----:B0-----:R-:W2:Y:S02]  /*0700*/  LDG.E.64 R2, desc[UR20][R2.64] ;  /* 0x0000001402027981 */ /* 0x001ea4000c1e1b00 */
[----:B--2---:R-:W-:-:S04]  /*0710*/  ISETP.NE.U32.AND P0, PT, R2, RZ, PT ;  /* 0x000000ff0200720c */ /* 0x004fc80003f05070 */
[----:B------:R-:W-:-:S13]  /*0720*/  ISETP.NE.AND.EX P0, PT, R3, RZ, PT, P0 ;  /* 0x000000ff0300720c */ /* 0x000fda0003f05300 */
[----:B------:R-:W-:Y:S05]  /*0730*/  @!P0 BRA `(.L_x_3) ;  /* 0x0000000000088947 */ /* 0x000fea0003800000 */
[----:B------:R2:W5:Y:S01]  /*0740*/  LD.E R12, desc[UR20][R2.64] ;  /* 0x00000014020c7980 */ /* 0x000562000c101900 */
[----:B------:R-:W-:Y:S05]  /*0750*/  BRA `(.L_x_4) ;  /* 0x0000000000207947 */ /* 0x000fea0003800000 */
.L_x_3:
[----:B------:R-:W-:Y:S02]  /*0760*/  ULDC.64 UR4, c[0x0][0x588] ;  /* 0x0001620000047ab9 */ /* 0x000fe40000000a00 */
[----:B------:R-:W-:-:S04]  /*0770*/  ISETP.NE.U32.AND P0, PT, RZ, UR4, PT ;  /* 0x00000004ff007c0c */ /* 0x000fc8000bf05070 */
[----:B------:R-:W-:-:S13]  /*0780*/  ISETP.NE.AND.EX P0, PT, RZ, UR5, PT, P0 ;  /* 0x00000005ff007c0c */ /* 0x000fda000bf05300 */
[----:B------:R-:W-:Y:S05]  /*0790*/  @!P0 BRA `(.L_x_5) ;  /* 0x00000000000c8947 */ /* 0x000fea0003800000 */
[----:B------:R-:W0:Y:S02]  /*07a0*/  LDC.64 R12, c[0x0][0x588] ;  /* 0x00016200ff0c7b82 */ /* 0x000e240000000a00 */
[----:B0-----:R1:W5:Y:S01]  /*07b0*/  LDG.E R12, desc[UR20][R12.64] ;  /* 0x000000140c0c7981 */ /* 0x001362000c1e1900 */
[----:B------:R-:W-:Y:S05]  /*07c0*/  BRA `(.L_x_4) ;  /* 0x0000000000047947 */ /* 0x000fea0003800000 */
.L_x_5:
[----:B------:R-:W0:Y:S02]  /*07d0*/  LDC R12, c[0x0][0x580] ;  /* 0x00016000ff0c7b82 */ /* 0x000e240000000800 */
.L_x_4:
[----:B------:R-:W-:Y:S02]  /*07e0*/  ULDC.64 UR4, c[0x0][0x5a0] ;  /* 0x0001680000047ab9 */ /* 0x000fe40000000a00 */
[----:B------:R-:W-:-:S04]  /*07f0*/  ISETP.NE.U32.AND P0, PT, RZ, UR4, PT ;  /* 0x00000004ff007c0c */ /* 0x000fc8000bf05070 */
[----:B------:R-:W-:-:S13]  /*0800*/  ISETP.NE.AND.EX P0, PT, RZ, UR5, PT, P0 ;  /* 0x00000005ff007c0c */ /* 0x000fda000bf05300 */
[----:B------:R-:W-:Y:S05]  /*0810*/  @!P0 BRA `(.L_x_6) ;  /* 0x00000000001c8947 */ /* 0x000fea0003800000 */
[----:B--2---:R-:W2:Y:S02]  /*0820*/  LDC.64 R2, c[0x0][0x5a0] ;  /* 0x00016800ff027b82 */ /* 0x004ea40000000a00 */
[----:B--2---:R-:W2:Y:S02]  /*0830*/  LDG.E.64 R2, desc[UR20][R2.64] ;  /* 0x0000001402027981 */ /* 0x004ea4000c1e1b00 */
[----:B--2---:R-:W-:-:S04]  /*0840*/  ISETP.NE.U32.AND P0, PT, R2, RZ, PT ;  /* 0x000000ff0200720c */ /* 0x004fc80003f05070 */
[----:B------:R-:W-:-:S13]  /*0850*/  ISETP.NE.AND.EX P0, PT, R3, RZ, PT, P0 ;  /* 0x000000ff0300720c */ /* 0x000fda0003f05300 */
[----:B------:R-:W-:Y:S05]  /*0860*/  @!P0 BRA `(.L_x_6) ;  /* 0x0000000000088947 */ /* 0x000fea0003800000 */
[----:B-1----:R4:W5:Y:S01]  /*0870*/  LD.E R13, desc[UR20][R2.64] ;  /* 0x00000014020d7980 */ /* 0x002962000c101900 */
[----:B------:R-:W-:Y:S05]  /*0880*/  BRA `(.L_x_7) ;  /* 0x0000000000207947 */ /* 0x000fea0003800000 */
.L_x_6:
[----:B------:R-:W-:Y:S02]  /*0890*/  ULDC.64 UR4, c[0x0][0x590] ;  /* 0x0001640000047ab9 */ /* 0x000fe40000000a00 */
[----:B------:R-:W-:-:S04]  /*08a0*/  ISETP.NE.U32.AND P0, PT, RZ, UR4, PT ;  /* 0x00000004ff007c0c */ /* 0x000fc8000bf05070 */
[----:B------:R-:W-:-:S13]  /*08b0*/  ISETP.NE.AND.EX P0, PT, RZ, UR5, PT, P0 ;  /* 0x00000005ff007c0c */ /* 0x000fda000bf05300 */
[----:B------:R-:W-:Y:S05]  /*08c0*/  @!P0 BRA `(.L_x_8) ;  /* 0x00000000000c8947 */ /* 0x000fea0003800000 */
[----:B--2---:R-:W1:Y:S02]  /*08d0*/  LDC.64 R2, c[0x0][0x590] ;  /* 0x00016400ff027b82 */ /* 0x004e640000000a00 */
[----:B-1----:R3:W5:Y:S01]  /*08e0*/  LDG.E R13, desc[UR20][R2.64] ;  /* 0x00000014020d7981 */ /* 0x002762000c1e1900 */
[----:B------:R-:W-:Y:S05]  /*08f0*/  BRA `(.L_x_7) ;  /* 0x0000000000047947 */ /* 0x000fea0003800000 */
.L_x_8:
[----:B-1----:R-:W1:Y:S02]  /*0900*/  LDC R13, c[0x0][0x584] ;  /* 0x00016100ff0d7b82 */ /* 0x002e640000000800 */
.L_x_7:
[----:B------:R-:W0:Y:S01]  /*0910*/  LDC R0, c[0x0][0x65c] ;  /* 0x00019700ff007b82 */ /* 0x000e220000000800 */
[----:B------:R-:W2:Y:S01]  /*0920*/  S2R R21, SR_CTAID.Y ;  /* 0x0000000000157919 */ /* 0x000ea20000002600 */
[----:B------:R-:W-:Y:S01]  /*0930*/  ULDC UR8, c[0x0][0x28c] ;  /* 0x0000a30000087ab9 */ /* 0x000fe20000000800 */
[----:B------:R-:W-:Y:S01]  /*0940*/  ISETP.NE.AND P0, PT, R5, 0x2, PT ;  /* 0x000000020500780c */ /* 0x000fe20003f05270 */
[----:B------:R-:W-:Y:S01]  /*0950*/  UIADD3 UR8, UR8, 0x3f, URZ ;  /* 0x0000003f08087890 */ /* 0x000fe2000fffe03f */
[----:B------:R-:W1:Y:S01]  /*0960*/  S2R R14, SR_CTAID.X ;  /* 0x00000000000e7919 */ /* 0x000e620000002500 */
[----:B------:R-:W-:Y:S01]  /*0970*/  UMOV UR5, URZ ;  /* 0x0000003f00057c82 */ /* 0x000fe20008000000 */
[----:B------:R-:W-:Y:S01]  /*0980*/  UMOV UR4, URZ ;  /* 0x0000003f00047c82 */ /* 0x000fe20008000000 */
[----:B------:R-:W-:-:S04]  /*0990*/  USHF.R.S32.HI UR9, URZ, 0x1f, UR8 ;  /* 0x0000001f3f097899 */ /* 0x000fc80008011408 */
[----:B------:R-:W-:-:S04]  /*09a0*/  ULEA.HI UR9, UR9, UR8, URZ, 0x6 ;  /* 0x0000000809097291 */ /* 0x000fc8000f8f303f */
[----:B------:R-:W-:Y:S01]  /*09b0*/  USHF.R.S32.HI UR13, URZ, 0x6, UR9 ;  /* 0x000000063f0d7899 */ /* 0x000fe20008011409 */
[----:B0-----:R-:W-:-:S13]  /*09c0*/  ISETP.NE.AND P4, PT, R0, 0x1, PT ;  /* 0x000000010000780c */ /* 0x001fda0003f85270 */
[----:B------:R-:W1:Y:S01]  /*09d0*/  @P4 LDC R15, c[0x0][0x10] ;  /* 0x00000400ff0f4b82 */ /* 0x000e620000000800 */
[----:B--234-:R-:W-:Y:S02]  /*09e0*/  @P4 IMAD.MOV.U32 R2, RZ, RZ, R21 ;  /* 0x000000ffff024224 */ /* 0x01cfe400078e0015 */
[----:B------:R-:W-:Y:S02]  /*09f0*/  @P4 IMAD.MOV.U32 R3, RZ, RZ, RZ ;  /* 0x000000ffff034224 */ /* 0x000fe400078e00ff */
[----:B------:R-:W-:-:S03]  /*0a00*/  @P4 IMAD.MOV.U32 R5, RZ, RZ, RZ ;  /* 0x000000ffff054224 */ /* 0x000fc600078e00ff */
[----:B------:R-:W0:Y:S01]  /*0a10*/  @!P4 LDC R9, c[0x0][0xc] ;  /* 0x00000300ff09cb82 */ /* 0x000e220000000800 */
[----:B------:R-:W-:Y:S01]  /*0a20*/  ULDC UR6, c[0x0][0xc] ;  /* 0x0000030000067ab9 */ /* 0x000fe20000000800 */
[----:B------:R-:W-:Y:S02]  /*0a30*/  ULDC UR7, c[0x0][0x10] ;  /* 0x0000040000077ab9 */ /* 0x000fe40000000800 */
[----:B------:R-:W-:-:S04]  /*0a40*/  UIMAD.WIDE.U32 UR6, UR6, UR7, URZ ;  /* 0x00000007060672a5 */ /* 0x000fc8000f8e003f */
[----:B------:R-:W2:Y:S01]  /*0a50*/  LDC R8, c[0x0][0x14] ;  /* 0x00000500ff087b82 */ /* 0x000ea20000000800 */
[----:B-1----:R-:W-:-:S04]  /*0a60*/  @P4 IMAD.WIDE.U32 R2, R14, R15, R2 ;  /* 0x0000000f0e024225 */ /* 0x002fc800078e0002 */
[----:B------:R-:W-:Y:S02]  /*0a70*/  IMAD.MOV.U32 R15, RZ, RZ, RZ ;  /* 0x000000ffff0f7224 */ /* 0x000fe400078e00ff */
[----:B------:R-:W-:Y:S02]  /*0a80*/  @P4 IMAD.IADD R3, R3, 0x1, R5 ;  /* 0x0000000103034824 */ /* 0x000fe400078e0205 */
[----:B0-----:R-:W-:-:S04]  /*0a90*/  @!P4 IMAD.WIDE.U32 R4, R9, R21, R14 ;  /* 0x000000150904c225 */ /* 0x001fc800078e000e */
[----:B------:R-:W-:Y:S02]  /*0aa0*/  @!P4 IMAD.MOV.U32 R2, RZ, RZ, R4 ;  /* 0x000000ffff02c224 */ /* 0x000fe400078e0004 */
[----:B------:R-:W-:Y:S02]  /*0ab0*/  @!P4 IMAD.MOV.U32 R3, RZ, RZ, R5 ;  /* 0x000000ffff03c224 */ /* 0x000fe400078e0005 */
[C---:B--2---:R-:W-:Y:S02]  /*0ac0*/  IMAD R17, R8.reuse, UR7, RZ ;  /* 0x0000000708117c24 */ /* 0x044fe4000f8e02ff */
[----:B------:R-:W-:Y:S01]  /*0ad0*/  IMAD.WIDE.U32 R8, R8, UR6, RZ ;  /* 0x0000000608087c25 */ /* 0x000fe2000f8e00ff */
[----:B------:R-:W-:-:S03]  /*0ae0*/  ULDC.64 UR6, c[0x0][0x650] ;  /* 0x0001940000067ab9 */ /* 0x000fc60000000a00 */
[----:B------:R-:W-:Y:S01]  /*0af0*/  IMAD.IADD R0, R9, 0x1, R17 ;  /* 0x0000000109007824 */ /* 0x000fe200078e0211 */
[----:B------:R-:W-:Y:S06]  /*0b00*/  @P0 BRA `(.L_x_9) ;  /* 0x0000000000200947 */ /* 0x000fec0003800000 */
[----:B------:R-:W-:Y:S01]  /*0b10*/  UISETP.GE.U32.AND UP0, UPT, UR13, 0x6, UPT ;  /* 0x000000060d00788c */ /* 0x000fe2000bf06070 */
[----:B------:R-:W-:Y:S01]  /*0b20*/  IADD3 R2, P0, R2, R8, RZ ;  /* 0x0000000802027210 */ /* 0x000fe20007f1e0ff */
[----:B------:R-:W-:-:S04]  /*0b30*/  UIMAD.WIDE.U32 UR4, UR13, -0x55555555, URZ ;  /* 0xaaaaaaab0d0478a5 */ /* 0x000fc8000f8e003f */
[----:B------:R-:W-:Y:S01]  /*0b40*/  USHF.R.U32.HI UR5, URZ, 0x2, UR5 ;  /* 0x000000023f057899 */ /* 0x000fe20008011605 */
[----:B------:R-:W-:Y:S02]  /*0b50*/  IMAD.X R3, R0, 0x1, R3, P0 ;  /* 0x0000000100037824 */ /* 0x000fe400000e0603 */
[----:B------:R-:W-:Y:S02]  /*0b60*/  UMOV UR4, URZ ;  /* 0x0000003f00047c82 */ /* 0x000fe40008000000 */
[----:B------:R-:W-:Y:S02]  /*0b70*/  @UP0 ULOP3.LUT UR4, UR5, 0x1, URZ, 0xc0, !UPT ;  /* 0x0000000105040892 */ /* 0x000fe4000f8ec03f */
[----:B------:R-:W-:-:S12]  /*0b80*/  UIMAD UR5, UR5, -0x6, UR13 ;  /* 0xfffffffa050578a4 */ /* 0x000fd8000f8e020d */
.L_x_9:
[----:B------:R-:W-:Y:S01]  /*0b90*/  ISETP.GE.U32.AND P0, PT, R2, UR6, PT ;  /* 0x0000000602007c0c */ /* 0x000fe2000bf06070 */
[----:B------:R-:W-:Y:S01]  /*0ba0*/  IMAD.MOV.U32 R6, RZ, RZ, -0x1 ;  /* 0xffffffffff067424 */ /* 0x000fe200078e00ff */
[----:B------:R-:W-:Y:S01]  /*0bb0*/  PRMT R16, RZ, 0x7610, R16 ;  /* 0x00007610ff107816 */ /* 0x000fe20000000010 */
[----:B------:R-:W-:Y:S01]  /*0bc0*/  IMAD.MOV.U32 R4, RZ, RZ, -0x1 ;  /* 0xffffffffff047424 */ /* 0x000fe200078e00ff */
[----:B------:R-:W-:Y:S01]  /*0bd0*/  ISETP.GE.U32.AND.EX P0, PT, R3, UR7, PT, P0 ;  /* 0x0000000703007c0c */ /* 0x000fe2000bf06100 */
[----:B------:R-:W-:-:S12]  /*0be0*/  IMAD.MOV.U32 R5, RZ, RZ, -0x1 ;  /* 0xffffffffff057424 */ /* 0x000fd800078e00ff */
[----:B------:R-:W-:Y:S05]  /*0bf0*/  @P0 BRA `(.L_x_10) ;  /* 0x00000004005c0947 */ /* 0x000fea0003800000 */
[----:B------:R-:W0:Y:S01]  /*0c00*/  LDC.64 R24, c[0x0][0x628] ;  /* 0x00018a00ff187b82 */ /* 0x000e220000000a00 */
[----:B------:R-:W-:Y:S02]  /*0c10*/  IMAD.MOV.U32 R4, RZ, RZ, R2 ;  /* 0x000000ffff047224 */ /* 0x000fe400078e0002 */
[----:B------:R-:W-:-:S05]  /*0c20*/  IMAD.MOV.U32 R5, RZ, RZ, R3 ;  /* 0x000000ffff057224 */ /* 0x000fca00078e0003 */
[----:B------:R-:W1:Y:S08]  /*0c30*/  LDC R6, c[0x0][0x630] ;  /* 0x00018c00ff067b82 */ /* 0x000e700000000800 */
[----:B------:R-:W2:Y:S01]  /*0c40*/  LDC.64 R26, c[0x0][0x620] ;  /* 0x00018800ff1a7b82 */ /* 0x000ea20000000a00 */
[----:B0-----:R-:W-:-:S04]  /*0c50*/  ISETP.NE.U32.AND P0, PT, R24, RZ, PT ;  /* 0x000000ff1800720c */ /* 0x001fc80003f05070 */
[----:B------:R-:W-:-:S13]  /*0c60*/  ISETP.NE.AND.EX P0, PT, R25, RZ, PT, P0 ;  /* 0x000000ff1900720c */ /* 0x000fda0003f05300 */
[----:B-12---:R-:W-:Y:S05]  /*0c70*/  @!P0 BRA `(.L_x_11) ;  /* 0x0000000000288947 */ /* 0x006fea0003800000 */
[----:B------:R-:W0:Y:S02]  /*0c80*/  LDC R19, c[0x0][0x634] ;  /* 0x00018d00ff137b82 */ /* 0x000e240000000800 */
[----:B0-----:R-:W-:-:S05]  /*0c90*/  IADD3 R19, P0, R2, R19, RZ ;  /* 0x0000001302137210 */ /* 0x001fca0007f1e0ff */
[----:B------:R-:W-:-:S04]  /*0ca0*/  IMAD.X R23, RZ, RZ, R3, P0 ;  /* 0x000000ffff177224 */ /* 0x000fc800000e0603 */
[----:B------:R-:W-:-:S04]  /*0cb0*/  IMAD.WIDE.U32 R4, R23, R24, RZ ;  /* 0x0000001817047225 */ /* 0x000fc800078e00ff */
[----:B------:R-:W-:-:S04]  /*0cc0*/  IMAD.WIDE.U32 R16, P0, R19, R25, R4 ;  /* 0x0000001913107225 */ /* 0x000fc80007800004 */
[----:B------:R-:W-:-:S04]  /*0cd0*/  IMAD.WIDE.U32 R4, R19, R24, RZ ;  /* 0x0000001813047225 */ /* 0x000fc800078e00ff */
[----:B------:R-:W-:Y:S01]  /*0ce0*/  IMAD.X R19, RZ, RZ, RZ, P0 ;  /* 0x000000ffff137224 */ /* 0x000fe200000e06ff */
[----:B------:R-:W-:Y:S01]  /*0cf0*/  IADD3 RZ, P0, R5, R16, RZ ;  /* 0x0000001005ff7210 */ /* 0x000fe20007f1e0ff */
[----:B------:R-:W-:-:S04]  /*0d00*/  IMAD.MOV.U32 R18, RZ, RZ, R17 ;  /* 0x000000ffff127224 */ /* 0x000fc800078e0011 */
[----:B------:R-:W-:-:S08]  /*0d10*/  IMAD.WIDE.U32.X R4, R23, R25, R18, P0 ;  /* 0x0000001917047225 */ /* 0x000fd000000e0412 */
.L_x_11:
[--C-:B------:R-:W-:Y:S01]  /*0d20*/  SHF.R.U64 R32, R4, R6, R5.reuse ;  /* 0x0000000604207219 */ /* 0x100fe20000001205 */
[----:B------:R-:W0:Y:S01]  /*0d30*/  LDC.64 R28, c[0x0][0x640] ;  /* 0x00019000ff1c7b82 */ /* 0x000e220000000a00 */
[----:B------:R-:W-:Y:S01]  /*0d40*/  I2FP.F32.U32 R4, R14 ;  /* 0x0000000e00047245 */ /* 0x000fe20000201000 */
[----:B------:R-:W-:Y:S01]  /*0d50*/  ULDC UR6, c[0x0][0x150] ;  /* 0x0000540000067ab9 */ /* 0x000fe20000000800 */
[----:B------:R-:W-:Y:S02]  /*0d60*/  SHF.R.U32.HI R5, RZ, R6, R5 ;  /* 0x00000006ff057219 */ /* 0x000fe40000011605 */
[----:B------:R-:W-:Y:S01]  /*0d70*/  IADD3 R17, P0, RZ, -R32, RZ ;  /* 0x80000020ff117210 */ /* 0x000fe20007f1e0ff */
[----:B------:R-:W-:Y:S01]  /*0d80*/  FMUL R6, R4, UR6 ;  /* 0x0000000604067c20 */ /* 0x000fe20008400000 */
[----:B------:R-:W-:Y:S01]  /*0d90*/  ULDC UR6, c[0x0][0x154] ;  /* 0x0000550000067ab9 */ /* 0x000fe20000000800 */
[----:B------:R-:W1:Y:S02]  /*0da0*/  LDC R18, c[0x0][0x618] ;  /* 0x00018600ff127b82 */ /* 0x000e640000000800 */
[----:B------:R-:W-:-:S02]  /*0db0*/  IMAD.X R19, RZ, RZ, ~R5, P0 ;  /* 0x000000ffff137224 */ /* 0x000fc400000e0e05 */
[----:B------:R-:W2:Y:S01]  /*0dc0*/  F2I.U32.TRUNC.NTZ R6, R6 ;  /* 0x0000000600067305 */ /* 0x000ea2000020f000 */
[----:B------:R-:W-:-:S03]  /*0dd0*/  IMAD.WIDE.U32 R4, R17, R26, R2 ;  /* 0x0000001a11047225 */ /* 0x000fc600078e0002 */
[----:B------:R-:W3:Y:S01]  /*0de0*/  LDC R15, c[0x0][0x144] ;  /* 0x00005100ff0f7b82 */ /* 0x000ee20000000800 */
[----:B------:R-:W-:-:S04]  /*0df0*/  IMAD R16, R19, R26, RZ ;  /* 0x0000001a13107224 */ /* 0x000fc800078e02ff */
[----:B------:R-:W-:-:S03]  /*0e00*/  IMAD R17, R17, R27, R16 ;  /* 0x0000001b11117224 */ /* 0x000fc600078e0210 */
[----:B------:R-:W4:Y:S01]  /*0e10*/  LDC R22, c[0x0][0x608] ;  /* 0x00018200ff167b82 */ /* 0x000f220000000800 */
[----:B------:R-:W-:Y:S01]  /*0e20*/  IMAD.IADD R17, R5, 0x1, R17 ;  /* 0x0000000105117824 */ /* 0x000fe200078e0211 */
[----:B0-----:R-:W-:Y:S01]  /*0e30*/  ISETP.NE.U32.AND P0, PT, R28, RZ, PT ;  /* 0x000000ff1c00720c */ /* 0x001fe20003f05070 */
[----:B--2---:R-:W-:-:S03]  /*0e40*/  IMAD.MOV R5, RZ, RZ, -R6 ;  /* 0x000000ffff057224 */ /* 0x004fc600078e0a06 */
[----:B------:R-:W-:Y:S02]  /*0e50*/  ISETP.NE.AND.EX P0, PT, R29, RZ, PT, P0 ;  /* 0x000000ff1d00720c */ /* 0x000fe40003f05300 */
[----:B------:R-:W0:Y:S01]  /*0e60*/  LDC R19, c[0x0][0x658] ;  /* 0x00019600ff137b82 */ /* 0x000e220000000800 */
[-CC-:B-1----:R-:W-:Y:S02]  /*0e70*/  SHF.R.U64 R26, R4, R18.reuse, R17.reuse ;  /* 0x00000012041a7219 */ /* 0x182fe40000001211 */
[----:B------:R-:W-:Y:S02]  /*0e80*/  I2FP.F32.U32 R4, R21 ;  /* 0x0000001500047245 */ /* 0x000fe40000201000 */
[----:B------:R-:W-:Y:S01]  /*0e90*/  SHF.R.U32.HI R17, RZ, R18, R17 ;  /* 0x00000012ff117219 */ /* 0x000fe20000011611 */
[----:B------:R-:W-:Y:S02]  /*0ea0*/  IMAD.MOV.U32 R18, RZ, RZ, 0x1 ;  /* 0x00000001ff127424 */ /* 0x000fe400078e00ff */
[----:B------:R-:W1:Y:S01]  /*0eb0*/  LDC R24, c[0x0][0x148] ;  /* 0x00005200ff187b82 */ /* 0x000e620000000800 */
[----:B---3--:R-:W-:-:S02]  /*0ec0*/  IMAD R6, R15, R5, R14 ;  /* 0x000000050f067224 */ /* 0x008fc400078e020e */
[----:B------:R-:W-:Y:S01]  /*0ed0*/  FMUL R5, R4, UR6 ;  /* 0x0000000604057c20 */ /* 0x000fe20008400000 */
[----:B------:R-:W-:-:S04]  /*0ee0*/  IMAD.MOV.U32 R4, RZ, RZ, -0x1 ;  /* 0xffffffffff047424 */ /* 0x000fc800078e00ff */
[----:B------:R-:W2:Y:S01]  /*0ef0*/  LDC R25, c[0x0][0x600] ;  /* 0x00018000ff197b82 */ /* 0x000ea20000000800 */
[-CC-:B----4-:R-:W-:Y:S02]  /*0f00*/  SHF.R.U64 R34, R26, R22.reuse, R17.reuse ;  /* 0x000000161a227219 */ /* 0x190fe40000001211 */
[----:B------:R-:W-:Y:S02]  /*0f10*/  SHF.R.U32.HI R14, RZ, R22, R17 ;  /* 0x00000016ff0e7219 */ /* 0x000fe40000011611 */
[----:B------:R3:W4:Y:S03]  /*0f20*/  F2I.U32.TRUNC.NTZ R22, R5 ;  /* 0x0000000500167305 */ /* 0x000726000020f000 */
[----:B------:R-:W1:Y:S01]  /*0f30*/  LDC R27, c[0x0][0x648] ;  /* 0x00019200ff1b7b82 */ /* 0x000e620000000800 */
[-C--:B0-----:R-:W-:Y:S02]  /*0f40*/  SHF.R.U64 R36, R34, R19.reuse, R14 ;  /* 0x0000001322247219 */ /* 0x081fe4000000120e */
[----:B------:R-:W-:-:S02]  /*0f50*/  SHF.L.U32 R4, R4, R19, RZ ;  /* 0x0000001304047219 */ /* 0x000fc400000006ff */
[-C--:B------:R-:W-:Y:S02]  /*0f60*/  SHF.R.U32.HI R14, RZ, R19.reuse, R14 ;  /* 0x00000013ff0e7219 */ /* 0x080fe4000001160e */
[----:B------:R-:W-:Y:S01]  /*0f70*/  SHF.L.U32 R18, R18, R19, RZ ;  /* 0x0000001312127219 */ /* 0x000fe200000006ff */
[----:B------:R-:W0:Y:S01]  /*0f80*/  LDC R31, c[0x0][0x638] ;  /* 0x00018e00ff1f7b82 */ /* 0x000e220000000800 */
[----:B------:R-:W-:Y:S01]  /*0f90*/  LOP3.LUT R19, RZ, R4, RZ, 0x33, !PT ;  /* 0x00000004ff137212 */ /* 0x000fe200078e33ff */
[----:B------:R-:W-:Y:S02]  /*0fa0*/  IMAD.MOV.U32 R4, RZ, RZ, R36 ;  /* 0x000000ffff047224 */ /* 0x000fe400078e0024 */
[----:B---3--:R-:W-:-:S04]  /*0fb0*/  IMAD.MOV.U32 R5, RZ, RZ, R14 ;  /* 0x000000ffff057224 */ /* 0x008fc800078e000e */
[----:B------:R-:W3:Y:S01]  /*0fc0*/  LDC R30, c[0x0][0x610] ;  /* 0x00018400ff1e7b82 */ /* 0x000ee20000000800 */
[----:B----4-:R-:W-:Y:S05]  /*0fd0*/  @!P0 BRA `(.L_x_12) ;  /* 0x0000000000288947 */ /* 0x010fea0003800000 */
[----:B------:R-:W4:Y:S02]  /*0fe0*/  LDC R17, c[0x0][0x64c] ;  /* 0x00019300ff117b82 */ /* 0x000f240000000800 */
[----:B----4-:R-:W-:-:S05]  /*0ff0*/  IADD3 R17, P0, R36, R17, RZ ;  /* 0x0000001124117210 */ /* 0x010fca0007f1e0ff */
        /* <DEDUP_REMOVED lines=8> */
.L_x_12:
[----:B-1----:R-:W-:Y:S01]  /*1080*/  SHF.R.U64 R4, R4, R27, R5 ;  /* 0x0000001b04047219 */ /* 0x002fe20000001205 */
[----:B--2---:R-:W-:Y:S01]  /*1090*/  VIADD R5, R25, 0xffffffff ;  /* 0xffffffff19057836 */ /* 0x004fe20000000000 */
[----:B------:R-:W-:Y:S01]  /*10a0*/  LOP3.LUT R19, R34, R19, RZ, 0xc0, !PT ;  /* 0x0000001322137212 */ /* 0x000fe200078ec0ff */
[----:B------:R-:W-:Y:S02]  /*10b0*/  IMAD.MOV R22, RZ, RZ, -R22 ;  /* 0x000000ffff167224 */ /* 0x000fe400078e0a16 */
[----:B------:R-:W-:Y:S01]  /*10c0*/  IMAD.MOV R14, RZ, RZ, -R4 ;  /* 0x000000ffff0e7224 */ /* 0x000fe200078e0a04 */
[----:B------:R-:W-:Y:S01]  /*10d0*/  LOP3.LUT R5, R26, R5, RZ, 0xc0, !PT ;  /* 0x000000051a057212 */ /* 0x000fe200078ec0ff */
[----:B------:R-:W-:Y:S02]  /*10e0*/  IMAD R19, R18, R4, R19 ;  /* 0x0000000412137224 */ /* 0x000fe400078e0213 */
[----:B------:R-:W-:Y:S02]  /*10f0*/  @P4 IMAD R6, R24, R22, R21 ;  /* 0x0000001618064224 */ /* 0x000fe400078e0215 */
[----:B0-----:R-:W-:-:S02]  /*1100*/  IMAD R4, R14, R31, R36 ;  /* 0x0000001f0e047224 */ /* 0x001fc400078e0224 */
[----:B---3--:R-:W-:Y:S02]  /*1110*/  IMAD R6, R19, R30, R6 ;  /* 0x0000001e13067224 */ /* 0x008fe400078e0206 */
[----:B------:R-:W-:Y:S02]  /*1120*/  IMAD R5, R4, R25, R5 ;  /* 0x0000001904057224 */ /* 0x000fe400078e0205 */
[----:B------:R-:W-:-:S03]  /*1130*/  IMAD.MOV.U32 R16, RZ, RZ, 0x1 ;  /* 0x00000001ff107424 */ /* 0x000fc600078e00ff */
[----:B------:R-:W-:Y:S02]  /*1140*/  SEL R4, R5, R6, !P4 ;  /* 0x0000000605047207 */ /* 0x000fe40006000000 */
[----:B------:R-:W-:Y:S01]  /*1150*/  SEL R6, R6, R5, !P4 ;  /* 0x0000000506067207 */ /* 0x000fe20006000000 */
[----:B------:R-:W-:-:S07]  /*1160*/  IMAD.MOV.U32 R5, RZ, RZ, R32 ;  /* 0x000000ffff057224 */ /* 0x000fce00078e0020 */
.L_x_10:
[----:B------:R-:W-:Y:S05]  /*1170*/  @!P2 BRA `(.L_x_13) ;  /* 0x0000004000e0a947 */ /* 0x000fea0003800000 */
[----:B------:R-:W-:-:S13]  /*1180*/  ISETP.GT.U32.AND P0, PT, R33, 0x1, PT ;  /* 0x000000012100780c */ /* 0x000fda0003f04070 */
[----:B------:R-:W-:Y:S05]  /*1190*/  @P0 EXIT ;  /* 0x000000000000094d */ /* 0x000fea0003800000 */
.L_x_14:
[----:B------:R-:W-:-:S08]  /*11a0*/  NOP ;  /* 0x0000000000007918 */ /* 0x000fd00000000000 */
[----:B------:R-:W0:Y:S02]  /*11b0*/  USETMAXREG.TRY_ALLOC.CTAPOOL UP0, 0xe8 ;  /* 0x000000e8000079c8 */ /* 0x000e240008000600 */
[----:B0-----:R-:W-:-:S13]  /*11c0*/  PLOP3.LUT P0, PT, PT, PT, UP0, 0x80, 0x0 ;  /* 0x000000000000781c */ /* 0x001fda0003f0f008 */
[----:B------:R-:W-:Y:S05]  /*11d0*/  @!P0 BRA `(.L_x_14) ;  /* 0xfffffffc00f08947 */ /* 0x000fea000383ffff */
[----:B------:R-:W-:-:S13]  /*11e0*/  LOP3.LUT P0, RZ, R16, 0xff, RZ, 0xc0, !PT ;  /* 0x000000ff10ff7812 */ /* 0x000fda000780c0ff */
[----:B------:R-:W-:Y:S05]  /*11f0*/  @!P0 EXIT ;  /* 0x000000000000894d */ /* 0x000fea0003800000 */
[----:B------:R-:W0:Y:S01]  /*1200*/  S2UR UR6, SR_CgaCtaId ;  /* 0x00000000000679c3 */ /* 0x000e220000008800 */
[----:B------:R-:W-:Y:S01]  /*1210*/  SHF.R.S32.HI R11, RZ, 0x1f, R10 ;  /* 0x0000001fff0b7819 */ /* 0x000fe2000001140a */
[----:B------:R-:W-:Y:S01]  /*1220*/  UIADD3 UR7, UR15, -0x1, URZ ;  /* 0xffffffff0f077890 */ /* 0x000fe2000fffe03f */
[----:B------:R-:W-:Y:S01]  /*1230*/  LOP3.LUT R86, R7, 0x1, RZ, 0xfc, !PT ;  /* 0x0000000107567812 */ /* 0x000fe200078efcff */
[----:B------:R-:W-:Y:S01]  /*1240*/  UMOV UR12, 0x400 ;  /* 0x00000400000c7882 */ /* 0x000fe20000000000 */
[CC--:B------:R-:W-:Y:S01]  /*1250*/  LEA.HI R15, R11.reuse, R10.reuse, RZ, 0x2 ;  /* 0x0000000a0b0f7211 */ /* 0x0c0fe200078f10ff */
[----:B------:R-:W-:Y:S01]  /*1260*/  UISETP.LT.AND UP0, UPT, UR13, 0x1, UPT ;  /* 0x000000010d00788c */ /* 0x000fe2000bf01270 */
[----:B------:R-:W-:Y:S01]  /*1270*/  LEA.HI R16, R11, R10, RZ, 0x5 ;  /* 0x0000000a0b107211 */ /* 0x000fe200078f28ff */
[----:B------:R-:W-:Y:S01]  /*1280*/  USHF.L.U32 UR23, UR13, 0x1, URZ ;  /* 0x000000010d177899 */ /* 0x000fe2000800063f */
[--C-:B------:R-:W-:Y:S01]  /*1290*/  SHF.R.S32.HI R14, RZ, 0x2, R15.reuse ;  /* 0x00000002ff0e7819 */ /* 0x100fe2000001140f */
[----:B------:R-:W-:Y:S01]  /*12a0*/  USEL UR14, UR13, 0x1, UP0 ;  /* 0x000000010d0e7887 */ /* 0x000fe20008000000 */
[----:B------:R-:W-:Y:S01]  /*12b0*/  SHF.R.S32.HI R17, RZ, 0x1f, R15 ;  /* 0x0000001fff117819 */ /* 0x000fe2000001140f */
[----:B------:R-:W-:Y:S01]  /*12c0*/  UISETP.NE.AND UP0, UPT, UR7, URZ, UPT ;  /* 0x0000003f0700728c */ /* 0x000fe2000bf05270 */
[----:B------:R-:W-:Y:S01]  /*12d0*/  LOP3.LUT R11, R15, 0xfffffffc, RZ, 0xc0, !PT ;  /* 0xfffffffc0f0b7812 */ /* 0x000fe200078ec0ff */
[----:B------:R-:W-:Y:S01]  /*12e0*/  UIADD3 UR14, -UR14, UR13, URZ ;  /* 0x0000000d0e0e7290 */ /* 0x000fe2000fffe13f */
[----:B------:R-:W-:Y:S01]  /*12f0*/  LEA.HI R17, R17, R14, RZ, 0x3 ;  /* 0x0000000e11117211 */ /* 0x000fe200078f18ff */
[----:B------:R-:W-:-:S02]  /*1300*/  USEL UR9, URZ, 0x1, UP0 ;  /* 0x000000013f097887 */ /* 0x000fc40008000000 */
[----:B------:R-:W-:Y:S01]  /*1310*/  IMAD.IADD R18, R10, 0x1, -R11 ;  /* 0x000000010a127824 */ /* 0x000fe200078e0a0b */
[----:B------:R-:W-:-:S03]  /*1320*/  LOP3.LUT R17, R17, 0xfffffff8, RZ, 0xc0, !PT ;  /* 0xfffffff811117812 */ /* 0x000fc600078ec0ff */
[----:B------:R-:W-:Y:S01]  /*1330*/  IMAD.U32 R87, RZ, RZ, UR9 ;  /* 0x00000009ff577e24 */ /* 0x000fe2000f8e00ff */
[----:B0-----:R-:W-:Y:S01]  /*1340*/  ULEA UR12, UR6, UR12, 0x18 ;  /* 0x0000000c060c7291 */ /* 0x001fe2000f8ec03f */
[----:B------:R-:W-:Y:S01]  /*1350*/  IMAD.IADD R14, R14, 0x1, -R17 ;  /* 0x000000010e0e7824 */ /* 0x000fe200078e0a11 */
[----:B------:R-:W-:Y:S01]  /*1360*/  USHF.L.U32 UR6, UR7, 0x3, URZ ;  /* 0x0000000307067899 */ /* 0x000fe2000800063f */
[----:B------:R-:W-:Y:S01]  /*1370*/  SHF.R.S32.HI R17, RZ, 0x5, R16 ;  /* 0x00000005ff117819 */ /* 0x000fe20000011410 */
[----:B------:R-:W-:Y:S02]  /*1380*/  UIADD3 UR7, UR12, 0x6180, URZ ;  /* 0x000061800c077890 */ /* 0x000fe4000fffe03f */
[----:B------:R-:W-:Y:S01]  /*1390*/  ULOP3.LUT UR6, UR6, 0x8, URZ, 0xc0, !UPT ;  /* 0x0000000806067892 */ /* 0x000fe2000f8ec03f */
[--C-:B------:R-:W-:Y:S01]  /*13a0*/  SHF.R.S32.HI R15, RZ, 0x1f, R14.reuse ;  /* 0x0000001fff0f7819 */ /* 0x100fe2000001140e */
[----:B------:R-:W-:Y:S01]  /*13b0*/  UIADD3 UR8, UR12, 0x180, URZ ;  /* 0x000001800c087890 */ /* 0x000fe2000fffe03f */
[----:B------:R-:W-:Y:S01]  /*13c0*/  IMAD R19, R17, -0x10, -R14 ;  /* 0xfffffff011137824 */ /* 0x000fe200078e0a0e */
[----:B------:R-:W-:-:S02]  /*13d0*/  USHF.R.U32.HI UR7, URZ, 0x4, UR7 ;  /* 0x000000043f077899 */ /* 0x000fc40008011607 */
[----:B------:R-:W-:Y:S01]  /*13e0*/  USHF.R.U32.HI UR8, URZ, 0x4, UR8 ;  /* 0x000000043f087899 */ /* 0x000fe20008011608 */
[----:B------:R-:W-:Y:S01]  /*13f0*/  IMAD.WIDE R10, R17, 0x10, R14 ;  /* 0x00000010110a7825 */ /* 0x000fe200078e020e */
[----:B------:R-:W-:Y:S02]  /*1400*/  ULOP3.LUT UR25, UR6, 0x8, URZ, 0x3c, !UPT ;  /* 0x0000000806197892 */ /* 0x000fe4000f8e3c3f */
[----:B------:R-:W-:Y:S02]  /*1410*/  ULOP3.LUT UR16, UR6, 0x18, URZ, 0x3c, !UPT ;  /* 0x0000001806107892 */ /* 0x000fe4000f8e3c3f */
[----:B------:R-:W-:Y:S01]  /*1420*/  UIADD3 UR24, UR12, 0x70, URZ ;  /* 0x000000700c187890 */ /* 0x000fe2000fffe03f */
[----:B------:R-:W-:Y:S01]  /*1430*/  ULDC UR6, c[0x0][0x284] ;  /* 0x0000a10000067ab9 */ /* 0x000fe20000000800 */
[----:B------:R-:W-:Y:S01]  /*1440*/  ULOP3.LUT UR7, UR7, 0x3fff, URZ, 0xc0, !UPT ;  /* 0x00003fff07077892 */ /* 0x000fe2000f8ec03f */
[----:B------:R-:W-:Y:S01]  /*1450*/  VIADD R19, R19, UR6 ;  /* 0x0000000613137c36 */ /* 0x000fe20008000000 */
[----:B------:R-:W-:-:S02]  /*1460*/  ULOP3.LUT UR8, UR8, 0x3fff, URZ, 0xc0, !UPT ;  /* 0x00003fff08087892 */ /* 0x000fc4000f8ec03f */
[----:B------:R-:W-:Y:S02]  /*1470*/  ULEA UR15, UR15, UR24, 0x3 ;  /* 0x000000180f0f7291 */ /* 0x000fe4000f8e183f */
[----:B------:R-:W-:Y:S02]  /*1480*/  ULOP3.LUT UR17, UR7, 0x10000, URZ, 0xfc, !UPT ;  /* 0x0001000007117892 */ /* 0x000fe4000f8efc3f */
[----:B------:R-:W-:-:S12]  /*1490*/  ULOP3.LUT UR18, UR8, 0x10000, URZ, 0xfc, !UPT ;  /* 0x0001000008127892 */ /* 0x000fd8000f8efc3f */
.L_x_105:
[----:B------:R-:W-:Y:S01]  /*14a0*/  SHF.L.U32 R14, R87, 0x1f, RZ ;  /* 0x0000001f570e7819 */ /* 0x000fe200000006ff */
[----:B------:R-:W0:Y:S01]  /*14b0*/  LDC R15, c[0x0][0x28c] ;  /* 0x0000a300ff0f7b82 */ /* 0x000e220000000800 */
[----:B------:R-:W-:Y:S01]  /*14c0*/  UMOV UR6, URZ ;  /* 0x0000003f00067c82 */ /* 0x000fe20008000000 */
[----:B------:R-:W-:Y:S01]  /*14d0*/  UMOV UR19, UR5 ;  /* 0x0000000500137c82 */ /* 0x000fe20008000000 */
[----:B-1----:R-:W1:Y:S01]  /*14e0*/  SYNCS.PHASECHK.TRANS64.TRYWAIT P0, [UR15+-0x8], R14 ;  /* 0xfffff80eff0075a7 */ /* 0x002e62000800014f */
[----:B0-----:R-:W-:Y:S01]  /*14f0*/  ISETP.GE.AND P1, PT, R15, 0x1, PT ;  /* 0x000000010f00780c */ /* 0x001fe20003f26270 */
[----:B-1234-:R-:W-:-:S12]  /*1500*/  @!P0 BRA `(.L_x_15) ;  /* 0x0000005000208947 */ /* 0x01efd80003800000 */
.L_x_129:
[----:B------:R-:W-:Y:S01]  /*1510*/  UMOV UR7, URZ ;  /* 0x0000003f00077c82 */ /* 0x000fe20008000000 */
[----:B------:R-:W-:Y:S01]  /*1520*/  UMOV UR8, URZ ;  /* 0x0000003f00087c82 */ /* 0x000fe20008000000 */
[----:B------:R-:W-:Y:S02]  /*1530*/  CS2R R22, SRZ ;  /* 0x0000000000167805 */ /* 0x000fe4000001ff00 */
[----:B------:R-:W-:Y:S02]  /*1540*/  CS2R R56, SRZ ;  /* 0x0000000000387805 */ /* 0x000fe4000001ff00 */
[----:B------:R-:W-:Y:S02]  /*1550*/  CS2R R58, SRZ ;  /* 0x00000000003a7805 */ /* 0x000fe4000001ff00 */
[----:B------:R-:W-:Y:S02]  /*1560*/  CS2R R60, SRZ ;  /* 0x00000000003c7805 */ /* 0x000fe4000001ff00 */
[----:B------:R-:W-:-:S02]  /*1570*/  CS2R R62, SRZ ;  /* 0x00000000003e7805 */ /* 0x000fc4000001ff00 */
[----:B------:R-:W-:Y:S02]  /*1580*/  CS2R R64, SRZ ;  /* 0x0000000000407805 */ /* 0x000fe4000001ff00 */
        /* <DEDUP_REMOVED lines=9> */
[----:B------:R-:W-:Y:S01]  /*1620*/  CS2R R84, SRZ ;  /* 0x0000000000547805 */ /* 0x000fe2000001ff00 */
[----:B------:R-:W-:Y:S01]  /*1630*/  IMAD.U32 R17, RZ, RZ, UR4 ;  /* 0x00000004ff117e24 */ /* 0x000fe2000f8e00ff */
        /* <DEDUP_REMOVED lines=15> */
[----:B------:R-:W-:Y:S01]  /*1730*/  CS2R R54, SRZ ;  /* 0x0000000000367805 */ /* 0x000fe2000001ff00 */
[----:B------:R-:W-:Y:S06]  /*1740*/  @!P1 BRA `(.L_x_16) ;  /* 0x0000000400589947 */ /* 0x000fec0003800000 */
[----:B------:R-:W-:-:S13]  /*1750*/  ISETP.NE.AND P1, PT, R86, 0x3, PT ;  /* 0x000000035600780c */ /* 0x000fda0003f25270 */
[----:B------:R-:W-:Y:S05]  /*1760*/  @!P1 BRA `(.L_x_17) ;  /* 0x0000000000049947 */ /* 0x000fea0003800000 */
[----:B------:R-:W-:Y:S01]  /*1770*/  BPT.TRAP 0x1 ;  /* 0x000000040000795c */ /* 0x000fe20000300000 */
.L_x_17:
[----:B------:R-:W-:Y:S01]  /*1780*/  ULEA UR6, UR5, UR12, 0x3 ;  /* 0x0000000c05067291 */ /* 0x000fe2000f8e183f */
[----:B0-----:R-:W-:-:S05]  /*1790*/  IMAD.U32 R14, RZ, RZ, UR4 ;  /* 0x00000004ff0e7e24 */ /* 0x001fca000f8e00ff */
[----:B------:R-:W-:-:S04]  /*17a0*/  SHF.L.U32 R14, R14, 0x1f, RZ ;  /* 0x0000001f0e0e7819 */ /* 0x000fc800000006ff */
[----:B------:R0:W1:Y:S01]  /*17b0*/  SYNCS.PHASECHK.TRANS64.TRYWAIT P0, [UR6], R14 ;  /* 0x0000000eff0075a7 */ /* 0x0000620008000146 */
[----:B------:R-:W-:Y:S05]  /*17c0*/  @!P1 BRA `(.L_x_18) ;  /* 0x0000000000049947 */ /* 0x000fea0003800000 */
[----:B------:R-:W-:Y:S01]  /*17d0*/  BPT.TRAP 0x1 ;  /* 0x000000040000795c */ /* 0x000fe20000300000 */
.L_x_18:
[----:B-1----:R-:W-:Y:S05]  /*17e0*/  @P0 BRA `(.L_x_19) ;  /* 0x0000000000080947 */ /* 0x002fea0003800000 */
[----:B------:R-:W1:Y:S02]  /*17f0*/  SYNCS.PHASECHK.TRANS64.TRYWAIT P0, [UR6], R14 ;  /* 0x0000000eff0075a7 */ /* 0x000e640008000146 */
[----:B-1----:R-:W-:Y:S05]  /*1800*/  @!P0 BRA `(.L_x_20) ;  /* 0x0000004c00788947 */ /* 0x002fea0003800000 */
.L_x_19:
[----:B------:R-:W-:Y:S01]  /*1810*/  ULEA UR8, UR5, UR18, 0x8 ;  /* 0x0000001205087291 */ /* 0x000fe2000f8e403f */
[----:B------:R-:W-:Y:S01]  /*1820*/  WARPGROUP.ARRIVE ;  /* 0x00000000000079c5 */ /* 0x000fe20000000000 */
[----:B------:R-:W-:Y:S01]  /*1830*/  ULEA UR10, UR5, UR17, 0x8 ;  /* 0x00000011050a7291 */ /* 0x000fe2000f8e403f */
[----:B------:R-:W-:Y:S01]  /*1840*/  CS2R R22, SRZ ;  /* 0x0000000000167805 */ /* 0x000fe2000001ff00 */
[----:B------:R-:W-:Y:S01]  /*1850*/  UMOV UR9, 0x80000020 ;  /* 0x8000002000097882 */ /* 0x000fe20000000000 */
[----:B------:R-:W-:Y:S01]  /*1860*/  UMOV UR11, 0x80000020 ;  /* 0x80000020000b7882 */ /* 0x000fe20000000000 */
[----:B------:R-:W-:Y:S01]  /*1870*/  ULDC UR7, c[0x0][0x50c] ;  /* 0x0001430000077ab9 */ /* 0x000fe20000000800 */
[----:B------:R-:W-:Y:S01]  /*1880*/  UMOV UR6, 0x2 ;  /* 0x0000000200067882 */ /* 0x000fe20000000000 */
[----:B------:R-:W-:Y:S01]  /*1890*/  UISETP.NE.AND UP0, UPT, UR7, 0x2, UPT ;  /* 0x000000020700788c */ /* 0x000fe2000bf05270 */
[----:B------:R-:W-:Y:S02]  /*18a0*/  CS2R R56, SRZ ;  /* 0x0000000000387805 */ /* 0x000fe4000001ff00 */
[----:B------:R-:W-:Y:S01]  /*18b0*/  CS2R R58, SRZ ;  /* 0x00000000003a7805 */ /* 0x000fe2000001ff00 */
[----:B------:R-:W-:Y:S01]  /*18c0*/  QGMMA.64x64x32.F32.E5M2.E5M2 R24, gdesc[UR8], RZ, !UPT ;  /* 0x00e00000081879f3 */ /* 0x000fe2000c7038ff */
[----:B------:R-:W-:Y:S01]  /*18d0*/  USEL UR7, URZ, 0x1, UP0 ;  /* 0x000000013f077887 */ /* 0x000fe20008000000 */
[----:B------:R-:W-:Y:S01]  /*18e0*/  CS2R R60, SRZ ;  /* 0x00000000003c7805 */ /* 0x000fe2000001ff00 */
[----:B------:R-:W-:Y:S01]  /*18f0*/  UIADD3 UR8, UR8, 0x2, URZ ;  /* 0x0000000208087890 */ /* 0x000fe2000fffe03f */
[----:B------:R-:W-:Y:S01]  /*1900*/  CS2R R62, SRZ ;  /* 0x00000000003e7805 */ /* 0x000fe2000001ff00 */
[----:B------:R-:W-:Y:S01]  /*1910*/  UIADD3 UR10, UR10, 0x2, URZ ;  /* 0x000000020a0a7890 */ /* 0x000fe2000fffe03f */
[----:B------:R-:W-:-:S02]  /*1920*/  CS2R R64, SRZ ;  /* 0x0000000000407805 */ /* 0x000fc4000001ff00 */
[----:B------:R-:W-:Y:S01]  /*1930*/  ISETP.NE.AND P0, PT, RZ, UR7, PT ;  /* 0x00000007ff007c0c */ /* 0x000fe2000bf05270 */
[----:B------:R-:W-:Y:S01]  /*1940*/  UMOV UR9, 0x80000020 ;  /* 0x8000002000097882 */ /* 0x000fe20000000000 */
[----:B------:R-:W-:Y:S01]  /*1950*/  UMOV UR11, 0x80000020 ;  /* 0x80000020000b7882 */ /* 0x000fe20000000000 */
        /* <DEDUP_REMOVED lines=10> */
[----:B------:R-:W-:Y:S01]  /*1a00*/  QGMMA.64x64x32.F32.E5M2.E5M2 R24, gdesc[UR8], R24, gsb0 ;  /* 0x00e00000081879f3 */ /* 0x000fe20008003818 */
[----:B------:R-:W-:Y:S05]  /*1a10*/  @!P0 BRA `(.L_x_21) ;  /* 0x0000000000888947 */ /* 0x000fea0003800000 */
[----:B------:R-:W-:Y:S02]  /*1a20*/  WARPGROUP.DEPBAR.LE gsb0, 0x0 ;  /* 0x00008000000079c5 */ /* 0x000fe40000010000 */
[----:B------:R-:W-:-:S01]  /*1a30*/  FADD R85, RZ, R24 ;  /* 0x00000018ff557221 */ /* 0x000fc20000000000 */
[----:B------:R-:W-:Y:S01]  /*1a40*/  FADD R84, RZ, R25 ;  /* 0x00000019ff547221 */ /* 0x000fe20000000000 */
        /* <DEDUP_REMOVED lines=30> */
[----:B------:R-:W-:-:S06]  /*1c30*/  UMOV UR6, URZ ;  /* 0x0000003f00067c82 */ /* 0x000fcc0008000000 */
.L_x_21:
[----:B------:R-:W-:-:S04]  /*1c40*/  UIADD3 UR19, UR5, 0x1, URZ ;  /* 0x0000000105137890 */ /* 0x000fc8000fffe03f */
[----:B------:R-:W-:-:S04]  /*1c50*/  UISETP.NE.AND UP0, UPT, UR19, 0x6, UPT ;  /* 0x000000061300788c */ /* 0x000fc8000bf05270 */
[----:B------:R-:W-:Y:S02]  /*1c60*/  USEL UR8, URZ, 0x1, UP0 ;  /* 0x000000013f087887 */ /* 0x000fe40008000000 */
[----:B------:R-:W-:Y:S02]  /*1c70*/  USEL UR19, UR19, URZ, UP0 ;  /* 0x0000003f13137287 */ /* 0x000fe40008000000 */
[----:B------:R-:W-:-:S06]  /*1c80*/  ULOP3.LUT UR8, UR4, UR8, URZ, 0x3c, !UPT ;  /* 0x0000000804087292 */ /* 0x000fcc000f8e3c3f */
[----:B------:R-:W-:Y:S01]  /*1c90*/  IMAD.U32 R17, RZ, RZ, UR8 ;  /* 0x00000008ff117e24 */ /* 0x000fe2000f8e00ff */
[----:B------:R-:W-:-:S06]  /*1ca0*/  UMOV UR8, 0x1 ;  /* 0x0000000100087882 */ /* 0x000fcc0000000000 */
.L_x_16:
[----:B------:R-:W-:-:S06]  /*1cb0*/  UISETP.GE.AND UP0, UPT, UR14, 0x1, UPT ;  /* 0x000000010e00788c */ /* 0x000fcc000bf06270 */
[----:B------:R-:W-:-:S13]  /*1cc0*/  PLOP3.LUT P0, PT, PT, PT, UP0, 0x80, 0x0 ;  /* 0x000000000000781c */ /* 0x000fda0003f0f008 */
[----:B------:R-:W-:Y:S05]  /*1cd0*/  @!P0 BRA `(.L_x_22) ;  /* 0x0000000400648947 */ /* 0x000fea0003800000 */
[----:B01----:R-:W-:Y:S01]  /*1ce0*/  IMAD.U32 R14, RZ, RZ, UR14 ;  /* 0x0000000eff0e7e24 */ /* 0x003fe2000f8e00ff */
[----:B------:R-:W-:Y:S01]  /*1cf0*/  UMOV UR22, UR5 ;  /* 0x0000000500167c82 */ /* 0x000fe20008000000 */
[----:B------:R-:W-:-:S05]  /*1d00*/  ULDC UR26, c[0x0][0x50c] ;  /* 0x00014300001a7ab9 */ /* 0x000fca0000000800 */
.L_x_30:
[----:B------:R-:W-:-:S13]  /*1d10*/  ISETP.NE.AND P1, PT, R86, 0x3, PT ;  /* 0x000000035600780c */ /* 0x000fda0003f25270 */
[----:B01----:R-:W-:Y:S05]  /*1d20*/  @!P1 BRA `(.L_x_23) ;  /* 0x0000000000049947 */ /* 0x003fea0003800000 */
[----:B------:R-:W-:Y:S01]  /*1d30*/  BPT.TRAP 0x1 ;  /* 0x000000040000795c */ /* 0x000fe20000300000 */
.L_x_23:
[----:B------:R-:W-:Y:S01]  /*1d40*/  ULEA UR9, UR19, UR12, 0x3 ;  /* 0x0000000c13097291 */ /* 0x000fe2000f8e183f */
[----:B------:R-:W-:-:S08]  /*1d50*/  SHF.L.U32 R15, R17, 0x1f, RZ ;  /* 0x0000001f110f7819 */ /* 0x000fd000000006ff */
[----:B------:R0:W1:Y:S01]  /*1d60*/  SYNCS.PHASECHK.TRANS64.TRYWAIT P0, [UR9], R15 ;  /* 0x0000000fff0075a7 */ /* 0x0000620008000149 */
[----:B------:R-:W-:Y:S05]  /*1d70*/  @!P1 BRA `(.L_x_24) ;  /* 0x0000000000049947 */ /* 0x000fea0003800000 */
[----:B------:R-:W-:Y:S01]  /*1d80*/  BPT.TRAP 0x1 ;  /* 0x000000040000795c */ /* 0x000fe20000300000 */
.L_x_24:
[----:B-1----:R-:W-:Y:S05]  /*1d90*/  @P0 BRA `(.L_x_25) ;  /* 0x0000000000080947 */ /* 0x002fea0003800000 */
[----:B------:R-:W1:Y:S02]  /*1da0*/  SYNCS.PHASECHK.TRANS64.TRYWAIT P0, [UR9], R15 ;  /* 0x0000000fff0075a7 */ /* 0x000e640008000149 */
[----:B-1----:R-:W-:Y:S05]  /*1db0*/  @!P0 BRA `(.L_x_26) ;  /* 0x0000004800248947 */ /* 0x002fea0003800000 */
.L_x_25:
[----:B------:R-:W-:Y:S01]  /*1dc0*/  UISETP.NE.AND UP0, UPT, UR7, URZ, UPT ;  /* 0x0000003f0700728c */ /* 0x000fe2000bf05270 */
[----:B------:R-:W-:Y:S01]  /*1dd0*/  WARPGROUP.ARRIVE ;  /* 0x00000000000079c5 */ /* 0x000fe20000000000 */
[----:B------:R-:W-:Y:S02]  /*1de0*/  ULEA UR10, UR19, UR17, 0x8 ;  /* 0x00000011130a7291 */ /* 0x000fe4000f8e403f */
[----:B------:R-:W-:Y:S01]  /*1df0*/  USEL UR8, UR8, URZ, !UP0 ;  /* 0x0000003f08087287 */ /* 0x000fe2000c000000 */
[----:B------:R-:W-:Y:S01]  /*1e00*/  UMOV UR9, 0x80000020 ;  /* 0x8000002000097882 */ /* 0x000fe20000000000 */
[----:B------:R-:W-:Y:S02]  /*1e10*/  UMOV UR11, 0x80000020 ;  /* 0x80000020000b7882 */ /* 0x000fe40000000000 */
[----:B------:R-:W-:Y:S02]  /*1e20*/  UISETP.NE.U32.AND UP0, UPT, UR8, URZ, UPT ;  /* 0x0000003f0800728c */ /* 0x000fe4000bf05070 */
[----:B------:R-:W-:-:S02]  /*1e30*/  ULEA UR8, UR19, UR18, 0x8 ;  /* 0x0000001213087291 */ /* 0x000fc4000f8e403f */
[----:B------:R-:W-:-:S07]  /*1e40*/  UIADD3 UR6, UR6, 0x2, URZ ;  /* 0x0000000206067890 */ /* 0x000fce000fffe03f */
[----:B------:R-:W-:Y:S01]  /*1e50*/  QGMMA.64x64x32.F32.E5M2.E5M2 R24, gdesc[UR8], R24, UP0 ;  /* 0x00e00000081879f3 */ /* 0x000fe2000bf03818 */
[----:B------:R-:W-:Y:S02]  /*1e60*/  UIADD3 UR8, UR8, 0x2, URZ ;  /* 0x0000000208087890 */ /* 0x000fe4000fffe03f */
[----:B------:R-:W-:Y:S01]  /*1e70*/  UIADD3 UR10, UR10, 0x2, URZ ;  /* 0x000000020a0a7890 */ /* 0x000fe2000fffe03f */
[----:B------:R-:W-:Y:S01]  /*1e80*/  UMOV UR9, 0x80000020 ;  /* 0x8000002000097882 */ /* 0x000fe20000000000 */
[----:B------:R-:W-:Y:S01]  /*1e90*/  UMOV UR11, 0x80000020 ;  /* 0x80000020000b7882 */ /* 0x000fe20000000000 */
[----:B------:R-:W-:-:S04]  /*1ea0*/  UISETP.NE.AND UP0, UPT, UR6, UR26, UPT ;  /* 0x0000001a0600728c */ /* 0x000fc8000bf05270 */
[----:B------:R-:W-:-:S06]  /*1eb0*/  USEL UR7, URZ, 0x1, UP0 ;  /* 0x000000013f077887 */ /* 0x000fcc0008000000 */
[----:B------:R-:W-:Y:S01]  /*1ec0*/  ISETP.NE.AND P0, PT, RZ, UR7, PT ;  /* 0x00000007ff007c0c */ /* 0x000fe2000bf05270 */
[----:B------:R-:W-:Y:S03]  /*1ed0*/  QGMMA.64x64x32.F32.E5M2.E5M2 R24, gdesc[UR8], R24, gsb0 ;  /* 0x00e00000081879f3 */ /* 0x000fe60008003818 */
[----:B------:R-:W-:-:S09]  /*1ee0*/  WARPGROUP.DEPBAR.LE gsb0, 0x1 ;  /* 0x00008000000079c5 */ /* 0x000fd20000010100 */
[----:B------:R-:W-:Y:S05]  /*1ef0*/  @!P0 BRA `(.L_x_27) ;  /* 0x0000000000888947 */ /* 0x000fea0003800000 */
[----:B------:R-:W-:Y:S02]  /*1f00*/  WARPGROUP.DEPBAR.LE gsb0, 0x0 ;  /* 0x00008000000079c5 */ /* 0x000fe40000010000 */
[----:B------:R-:W-:-:S01]  /*1f10*/  FADD R85, R24, R85 ;  /* 0x0000005518557221 */ /* 0x000fc20000000000 */
[----:B------:R-:W-:Y:S01]  /*1f20*/  FADD R84, R25, R84 ;  /* 0x0000005419547221 */ /* 0x000fe20000000000 */
        /* <DEDUP_REMOVED lines=30> */
[----:B------:R-:W-:-:S06]  /*2110*/  UMOV UR6, URZ ;  /* 0x0000003f00067c82 */ /* 0x000fcc0008000000 */
.L_x_27:
[----:B------:R-:W-:Y:S05]  /*2120*/  @!P1 BRA `(.L_x_28) ;  /* 0x0000000000049947 */ /* 0x000fea0003800000 */
[----:B------:R-:W-:Y:S01]  /*2130*/  BPT.TRAP 0x1 ;  /* 0x000000040000795c */ /* 0x000fe20000300000 */
.L_x_28:
[----:B------:R-:W-:Y:S01]  /*2140*/  ULEA UR8, UR22, UR12, 0x3 ;  /* 0x0000000c16087291 */ /* 0x000fe2000f8e183f */
[----:B------:R-:W-:-:S03]  /*2150*/  ISETP.GT.U32.AND P0, PT, R7, 0x1, PT ;  /* 0x000000010700780c */ /* 0x000fc60003f04070 */
[----:B------:R-:W-:-:S04]  /*2160*/  UIADD3 UR8, UR8, 0x30, URZ ;  /* 0x0000003008087890 */ /* 0x000fc8000fffe03f */
[----:B------:R-:W-:-:S09]  /*2170*/  UPRMT UR8, URZ, 0x654, UR8 ;  /* 0x000006543f087896 */ /* 0x000fd20008000008 */
[----:B------:R-:W-:Y:S01]  /*2180*/  SYNCS.ARRIVE.TRANS64.RED.A1T0 RZ, [UR8], RZ ;  /* 0x000000ffffff79a7 */ /* 0x000fe20008100408 */
[----:B------:R-:W-:Y:S05]  /*2190*/  @P0 BRA `(.L_x_29) ;  /* 0x0000000000040947 */ /* 0x000fea0003800000 */
[----:B------:R-:W-:Y:S01]  /*21a0*/  BPT.TRAP 0x1 ;  /* 0x000000040000795c */ /* 0x000fe20000300000 */
.L_x_29:
[----:B------:R-:W-:Y:S01]  /*21b0*/  UIADD3 UR19, UR19, 0x1, URZ ;  /* 0x0000000113137890 */ /* 0x000fe2000fffe03f */
[C---:B------:R-:W-:Y:S01]  /*21c0*/  ISETP.GT.AND P0, PT, R14.reuse, 0x1, PT ;  /* 0x000000010e00780c */ /* 0x040fe20003f04270 */
[----:B------:R-:W-:Y:S01]  /*21d0*/  UIADD3 UR22, UR22, 0x1, URZ ;  /* 0x0000000116167890 */ /* 0x000fe2000fffe03f */
[----:B------:R-:W-:Y:S01]  /*21e0*/  VIADD R14, R14, 0xffffffff ;  /* 0xffffffff0e0e7836 */ /* 0x000fe20000000000 */
[----:B------:R-:W-:Y:S02]  /*21f0*/  UISETP.NE.AND UP0, UPT, UR19, 0x6, UPT ;  /* 0x000000061300788c */ /* 0x000fe4000bf05270 */
[----:B------:R-:W-:Y:S02]  /*2200*/  UISETP.NE.AND UP1, UPT, UR22, 0x6, UPT ;  /* 0x000000061600788c */ /* 0x000fe4000bf25270 */
[----:B------:R-:W-:Y:S02]  /*2210*/  USEL UR8, URZ, 0x1, UP0 ;  /* 0x000000013f087887 */ /* 0x000fe40008000000 */
[----:B------:R-:W-:-:S02]  /*2220*/  USEL UR19, UR19, URZ, UP0 ;  /* 0x0000003f13137287 */ /* 0x000fc40008000000 */
[----:B------:R-:W-:Y:S02]  /*2230*/  USEL UR22, UR22, URZ, UP1 ;  /* 0x0000003f16167287 */ /* 0x000fe40008800000 */
[----:B------:R-:W-:Y:S01]  /*2240*/  LOP3.LUT R17, R17, UR8, RZ, 0x3c, !PT ;  /* 0x0000000811117c12 */ /* 0x000fe2000f8e3cff */
[----:B------:R-:W-:Y:S01]  /*2250*/  UMOV UR8, 0x1 ;  /* 0x0000000100087882 */ /* 0x000fe20000000000 */
[----:B------:R-:W-:Y:S08]  /*2260*/  @P0 BRA `(.L_x_30) ;  /* 0xfffffff800a80947 */ /* 0x000ff0000383ffff */
.L_x_22:
[----:B------:R-:W-:Y:S01]  /*2270*/  UISETP.NE.AND UP0, UPT, UR6, URZ, UPT ;  /* 0x0000003f0600728c */ /* 0x000fe2000bf05270 */
[----:B01----:R-:W0:Y:S01]  /*2280*/  LDC R14, c[0x0][0x28c] ;  /* 0x0000a300ff0e7b82 */ /* 0x003e220000000800 */
[----:B------:R-:W-:Y:S02]  /*2290*/  IMAD.U32 R15, RZ, RZ, UR25 ;  /* 0x00000019ff0f7e24 */ /* 0x000fe4000f8e00ff */
[----:B------:R-:W-:-:S06]  /*22a0*/  USEL UR6, URZ, 0x1, !UP0 ;  /* 0x000000013f067887 */ /* 0x000fcc000c000000 */
[----:B------:R-:W-:-:S13]  /*22b0*/  ISETP.NE.AND P0, PT, RZ, UR6, PT ;  /* 0x00000006ff007c0c */ /* 0x000fda000bf05270 */
[----:B------:R-:W-:Y:S05]  /*22c0*/  @!P0 BRA `(.L_x_31) ;  /* 0x0000000000848947 */ /* 0x000fea0003800000 */
[----:B------:R-:W-:Y:S02]  /*22d0*/  WARPGROUP.DEPBAR.LE gsb0, 0x0 ;  /* 0x00008000000079c5 */ /* 0x000fe40000010000 */
[----:B------:R-:W-:Y:S01]  /*22e0*/  FADD R85, R24, R85 ;  /* 0x0000005518557221 */ /* 0x000fe20000000000 */
        /* <DEDUP_REMOVED lines=30> */
[----:B------:R-:W-:-:S07]  /*24d0*/  FADD R22, R22, R55 ;  /* 0x0000003716167221 */ /* 0x000fce0000000000 */
.L_x_31:
[----:B0-----:R-:W-:Y:S01]  /*24e0*/  ISETP.GE.AND P0, PT, R14, 0x1, PT ;  /* 0x000000010e00780c */ /* 0x001fe20003f06270 */
[----:B------:R0:W-:Y:S01]  /*24f0*/  SYNCS.ARRIVE.TRANS64.A1T0 RZ, [R15+UR24], RZ ;  /* 0x000000ff0fff79a7 */ /* 0x0001e20008100018 */
[----:B------:R-:W-:-:S11]  /*2500*/  WARPGROUP.DEPBAR.LE gsb0, 0x0 ;  /* 0x00008000000079c5 */ /* 0x000fd60000010000 */
[----:B------:R-:W-:Y:S05]  /*2510*/  @!P0 BRA `(.L_x_32) ;  /* 0x0000000000388947 */ /* 0x000fea0003800000 */
[----:B------:R-:W-:-:S13]  /*2520*/  ISETP.NE.AND P0, PT, R86, 0x3, PT ;  /* 0x000000035600780c */ /* 0x000fda0003f05270 */
[----:B------:R-:W-:Y:S05]  /*2530*/  @!P0 BRA `(.L_x_33) ;  /* 0x0000000000048947 */ /* 0x000fea0003800000 */
[----:B------:R-:W-:Y:S01]  /*2540*/  BPT.TRAP 0x1 ;  /* 0x000000040000795c */ /* 0x000fe20000300000 */
.L_x_33:
[----:B------:R-:W-:Y:S01]  /*2550*/  UIADD3 UR8, UR14, UR5, URZ ;  /* 0x000000050e087290 */ /* 0x000fe2000fffe03f */
[----:B------:R-:W-:-:S03]  /*2560*/  ISETP.GT.U32.AND P0, PT, R7, 0x1, PT ;  /* 0x000000010700780c */ /* 0x000fc60003f04070 */
[----:B------:R-:W-:-:S04]  /*2570*/  UIMAD.WIDE.U32 UR6, UR8, -0x55555555, URZ ;  /* 0xaaaaaaab080678a5 */ /* 0x000fc8000f8e003f */
[----:B------:R-:W-:-:S04]  /*2580*/  USHF.R.U32.HI UR6, URZ, 0x2, UR7 ;  /* 0x000000023f067899 */ /* 0x000fc80008011607 */
[----:B------:R-:W-:-:S04]  /*2590*/  UIMAD UR8, UR6, -0x6, UR8 ;  /* 0xfffffffa060878a4 */ /* 0x000fc8000f8e0208 */
[----:B------:R-:W-:-:S04]  /*25a0*/  ULEA UR8, UR8, UR12, 0x3 ;  /* 0x0000000c08087291 */ /* 0x000fc8000f8e183f */
[----:B------:R-:W-:-:S04]  /*25b0*/  UIADD3 UR8, UR8, 0x30, URZ ;  /* 0x0000003008087890 */ /* 0x000fc8000fffe03f */
[----:B------:R-:W-:-:S09]  /*25c0*/  UPRMT UR8, URZ, 0x654, UR8 ;  /* 0x000006543f087896 */ /* 0x000fd20008000008 */
[----:B------:R-:W-:Y:S01]  /*25d0*/  SYNCS.ARRIVE.TRANS64.RED.A1T0 RZ, [UR8], RZ ;  /* 0x000000ffffff79a7 */ /* 0x000fe20008100408 */
[----:B------:R-:W-:Y:S05]  /*25e0*/  @P0 BRA `(.L_x_32) ;  /* 0x0000000000040947 */ /* 0x000fea0003800000 */
[----:B------:R-:W-:Y:S01]  /*25f0*/  BPT.TRAP 0x1 ;  /* 0x000000040000795c */ /* 0x000fe20000300000 */
.L_x_32:
[----:B------:R-:W-:Y:S01]  /*2600*/  SHF.L.U32 R14, R87, 0x1f, RZ ;  /* 0x0000001f570e7819 */ /* 0x000fe200000006ff */
[----:B------:R-:W-:Y:S01]  /*2610*/  UIADD3 UR5, UR23, UR5, URZ ;  /* 0x0000000517057290 */ /* 0x000fe2000fffe03f */
[----:B------:R-:W1:Y:S01]  /*2620*/  LDC R29, c[0x0][0x288] ;  /* 0x0000a200ff1d7b82 */ /* 0x000e620000000800 */
[----:B------:R-:W-:Y:S01]  /*2630*/  UISETP.GE.U32.AND UP1, UPT, UR23, 0x6, UPT ;  /* 0x000000061700788c */ /* 0x000fe2000bf26070 */
[----:B------:R-:W-:Y:S01]  /*2640*/  IMAD.SHL.U32 R20, R18, 0x2, RZ ;  /* 0x0000000212147824 */ /* 0x000fe200078e00ff */
[----:B------:R-:W-:Y:S02]  /*2650*/  UISETP.GT.U32.AND UP0, UPT, UR5, 0x5, UPT ;  /* 0x000000050500788c */ /* 0x000fe4000bf04070 */
[----:B------:R-:W-:Y:S02]  /*2660*/  UIMAD.WIDE.U32 UR6, UR5, -0x55555555, URZ ;  /* 0xaaaaaaab050678a5 */ /* 0x000fe4000f8e003f */
[----:B------:R-:W-:Y:S01]  /*2670*/  UISETP.LT.U32.AND UP0, UPT, UR23, 0x6, UP0 ;  /* 0x000000061700788c */ /* 0x000fe20008701070 */
[----:B------:R-:W2:Y:S01]  /*2680*/  SYNCS.PHASECHK.TRANS64.TRYWAIT P0, [UR15+0x8], R14 ;  /* 0x0000080eff0075a7 */ /* 0x000ea2000800014f */
[----:B------:R-:W-:Y:S01]  /*2690*/  USHF.R.U32.HI UR6, URZ, 0x2, UR7 ;  /* 0x000000023f067899 */ /* 0x000fe20008011607 */
[----:B------:R-:W-:Y:S01]  /*26a0*/  SHF.R.S32.HI R21, RZ, 0x1f, R20 ;  /* 0x0000001fff157819 */ /* 0x000fe20000011414 */
[----:B------:R-:W-:-:S02]  /*26b0*/  USEL UR8, URZ, 0x1, !UP0 ;  /* 0x000000013f087887 */ /* 0x000fc4000c000000 */
[----:B------:R-:W-:Y:S02]  /*26c0*/  UIMAD UR5, UR6, -0x6, UR5 ;  /* 0xfffffffa060578a4 */ /* 0x000fe4000f8e0205 */
[----:B------:R-:W-:-:S04]  /*26d0*/  ULOP3.LUT UR4, UR4, UR8, URZ, 0x3c, !UPT ;  /* 0x0000000804047292 */ /* 0x000fc8000f8e3c3f */
[----:B------:R-:W-:Y:S01]  /*26e0*/  @UP1 ULOP3.LUT UR4, UR4, 0x1, UR6, 0x78, !UPT ;  /* 0x0000000104041892 */ /* 0x000fe2000f8e7806 */
[----:B-12---:R-:W-:Y:S11]  /*26f0*/  @!P0 BRA `(.L_x_34) ;  /* 0x0000003c00ec8947 */ /* 0x006ff60003800000 */
.L_x_130:
[----:B------:R-:W-:Y:S01]  /*2700*/  IMAD.SHL.U32 R31, R4, 0x40, RZ ;  /* 0x00000040041f7824 */ /* 0x000fe200078e00ff */
[----:B------:R-:W-:Y:S01]  /*2710*/  ULDC UR8, c[0x0][0x284] ;  /* 0x0000a10000087ab9 */ /* 0x000fe20000000800 */
[----:B------:R-:W-:Y:S01]  /*2720*/  IMAD.SHL.U32 R4, R6, 0x40, RZ ;  /* 0x0000004006047824 */ /* 0x000fe200078e00ff */
[----:B------:R-:W-:Y:S01]  /*2730*/  SHF.R.S32.HI R30, RZ, 0x1f, R5 ;  /* 0x0000001fff1e7819 */ /* 0x000fe20000011405 */
[----:B------:R-:W-:Y:S01]  /*2740*/  ULDC.64 UR6, c[0x0][0x5d0] ;  /* 0x0001740000067ab9 */ /* 0x000fe20000000a00 */
[----:B------:R-:W-:Y:S01]  /*2750*/  SHF.R.S32.HI R28, RZ, 0x1f, R31 ;  /* 0x0000001fff1c7819 */ /* 0x000fe2000001141f */
[----:B0-----:R-:W-:Y:S01]  /*2760*/  IMAD.WIDE.U32 R14, R5, UR6, R20 ;  /* 0x00000006050e7c25 */ /* 0x001fe2000f8e0014 */
[----:B------:R-:W-:-:S03]  /*2770*/  ISETP.GE.AND P0, PT, R4, UR8, PT ;  /* 0x0000000804007c0c */ /* 0x000fc6000bf06270 */
[----:B------:R-:W-:Y:S01]  /*2780*/  IMAD R16, R30, UR6, RZ ;  /* 0x000000061e107c24 */ /* 0x000fe2000f8e02ff */
[C---:B------:R-:W-:Y:S02]  /*2790*/  ISETP.GE.OR P0, PT, R31.reuse, R29, P0 ;  /* 0x0000001d1f00720c */ /* 0x040fe40000706670 */
[----:B------:R-:W-:Y:S01]  /*27a0*/  IADD3 R14, P1, R31, R14, RZ ;  /* 0x0000000e1f0e7210 */ /* 0x000fe20007f3e0ff */
[----:B------:R-:W-:-:S05]  /*27b0*/  IMAD R17, R5, UR7, R16 ;  /* 0x0000000705117c24 */ /* 0x000fca000f8e0210 */
[----:B------:R-:W-:-:S05]  /*27c0*/  IADD3.X R15, R28, R15, R17, P1, !PT ;  /* 0x0000000f1c0f7210 */ /* 0x000fca0000ffe411 */
[----:B------:R-:W-:Y:S05]  /*27d0*/  @P0 BRA `(.L_x_35) ;  /* 0x0000002400a80947 */ /* 0x000fea0003800000 */
[----:B------:R-:W0:Y:S01]  /*27e0*/  LDC.64 R24, c[0x0][0x5c8] ;  /* 0x00017200ff187b82 */ /* 0x000e220000000a00 */
[----:B------:R-:W-:Y:S01]  /*27f0*/  IMAD.WIDE R26, R6, 0x40, R10 ;  /* 0x00000040061a7825 */ /* 0x000fe200078e020a */
[----:B------:R-:W-:Y:S01]  /*2800*/  ULDC.64 UR6, c[0x0][0x5c0] ;  /* 0x0001700000067ab9 */ /* 0x000fe20000000a00 */
[----:B------:R-:W-:Y:S02]  /*2810*/  BSSY B0, `(.L_x_35) ;  /* 0x0000266000007945 */ /* 0x000fe40003800000 */
[-C--:B0-----:R-:W-:Y:S02]  /*2820*/  IMAD R6, R27, R24.reuse, RZ ;  /* 0x000000181b067224 */ /* 0x081fe400078e02ff */
[----:B------:R-:W-:-:S04]  /*2830*/  IMAD.WIDE.U32 R14, R26, R24, R14 ;  /* 0x000000181a0e7225 */ /* 0x000fc800078e000e */
[----:B------:R-:W-:Y:S01]  /*2840*/  IMAD R17, R26, R25, R6 ;  /* 0x000000191a117224 */ /* 0x000fe200078e0206 */
[----:B------:R-:W-:Y:S02]  /*2850*/  LEA R16, P0, R24, R14, 0x3 ;  /* 0x0000000e18107211 */ /* 0x000fe400078018ff */
[----:B------:R-:W-:Y:S01]  /*2860*/  IADD3 R14, P1, R14, UR6, RZ ;  /* 0x000000060e0e7c10 */ /* 0x000fe2000ff3e0ff */
[----:B------:R-:W-:Y:S01]  /*2870*/  IMAD.IADD R17, R15, 0x1, R17 ;  /* 0x000000010f117824 */ /* 0x000fe200078e0211 */
[----:B------:R-:W-:-:S04]  /*2880*/  IADD3 R16, P2, R16, UR6, RZ ;  /* 0x0000000610107c10 */ /* 0x000fc8000ff5e0ff */
[----:B------:R-:W-:Y:S01]  /*2890*/  LEA.HI.X R6, R24, R17, R25, 0x3, P0 ;  /* 0x0000001118067211 */ /* 0x000fe200000f1c19 */
[----:B------:R-:W-:Y:S01]  /*28a0*/  IMAD R24, R18, -0x2, R29 ;  /* 0xfffffffe12187824 */ /* 0x000fe200078e021d */
[----:B-----5:R-:W-:Y:S02]  /*28b0*/  FSETP.NEU.AND P0, PT, R13, RZ, PT ;  /* 0x000000ff0d00720b */ /* 0x020fe40003f0d000 */
[----:B------:R-:W-:Y:S01]  /*28c0*/  IADD3.X R15, R17, UR7, RZ, P1, !PT ;  /* 0x00000007110f7c10 */ /* 0x000fe20008ffe4ff */
[----:B------:R-:W-:Y:S01]  /*28d0*/  IMAD.IADD R24, R24, 0x1, -R31 ;  /* 0x0000000118187824 */ /* 0x000fe200078e0a1f */
[----:B------:R-:W-:Y:S01]  /*28e0*/  IADD3.X R17, R6, UR7, RZ, P2, !PT ;  /* 0x0000000706117c10 */ /* 0x000fe200097fe4ff */
[----:B------:R-:W-:-:S08]  /*28f0*/  IMAD.IADD R6, R19, 0x1, -R4 ;  /* 0x0000000113067824 */ /* 0x000fd000078e0a04 */
[----:B------:R-:W-:Y:S05]  /*2900*/  @!P0 BRA `(.L_x_36) ;  /* 0x0000001c00188947 */ /* 0x000fea0003800000 */
[----:B------:R-:W-:Y:S01]  /*2910*/  ULDC.64 UR6, c[0x0][0x5b8] ;  /* 0x00016e0000067ab9 */ /* 0x000fe20000000a00 */
[----:B------:R-:W-:Y:S01]  /*2920*/  ULDC.64 UR8, c[0x0][0x5a8] ;  /* 0x00016a0000087ab9 */ /* 0x000fe20000000a00 */
[----:B------:R-:W-:Y:S01]  /*2930*/  IMAD.WIDE.U32 R20, R5, UR6, R20 ;  /* 0x0000000605147c25 */ /* 0x000fe2000f8e0014 */
[----:B------:R-:W-:Y:S03]  /*2940*/  BSSY B1, `(.L_x_37) ;  /* 0x0000010000017945 */ /* 0x000fe60003800000 */
[----:B------:R-:W-:Y:S01]  /*2950*/  IMAD R4, R30, UR6, RZ ;  /* 0x000000061e047c24 */ /* 0x000fe2000f8e02ff */
[----:B------:R-:W-:-:S03]  /*2960*/  IADD3 R20, P0, R31, R20, RZ ;  /* 0x000000141f147210 */ /* 0x000fc60007f1e0ff */
[----:B------:R-:W-:Y:S01]  /*2970*/  IMAD R5, R5, UR7, R4 ;  /* 0x0000000705057c24 */ /* 0x000fe2000f8e0204 */
[----:B------:R-:W-:Y:S02]  /*2980*/  ULDC.64 UR6, c[0x0][0x5b0] ;  /* 0x00016c0000067ab9 */ /* 0x000fe40000000a00 */
[----:B------:R-:W-:Y:S02]  /*2990*/  IMAD R25, R27, UR6, RZ ;  /* 0x000000061b197c24 */ /* 0x000fe4000f8e02ff */
[----:B------:R-:W-:Y:S02]  /*29a0*/  IADD3.X R21, R28, R21, R5, P0, !PT ;  /* 0x000000151c157210 */ /* 0x000fe400007fe405 */
[----:B------:R-:W-:Y:S01]  /*29b0*/  ISETP.GE.AND P0, PT, R24, 0x1, PT ;  /* 0x000000011800780c */ /* 0x000fe20003f06270 */
[C---:B------:R-:W-:Y:S02]  /*29c0*/  IMAD R25, R26.reuse, UR7, R25 ;  /* 0x000000071a197c24 */ /* 0x040fe4000f8e0219 */
[----:B------:R-:W-:Y:S01]  /*29d0*/  IMAD.WIDE.U32 R4, R26, UR6, R20 ;  /* 0x000000061a047c25 */ /* 0x000fe2000f8e0014 */
[----:B------:R-:W-:-:S02]  /*29e0*/  ISETP.LT.OR P3, PT, R6, 0x1, !P0 ;  /* 0x000000010600780c */ /* 0x000fc40004761670 */
[----:B------:R-:W-:-:S04]  /*29f0*/  IADD3 R4, P1, R4, UR8, RZ ;  /* 0x0000000804047c10 */ /* 0x000fc8000ff3e0ff */
[--C-:B------:R-:W-:Y:S02]  /*2a00*/  IADD3.X R5, R5, UR9, R25.reuse, P1, !PT ;  /* 0x0000000905057c10 */ /* 0x100fe40008ffe419 */
[----:B------:R-:W-:-:S05]  /*2a10*/  PRMT R25, RZ, 0x7610, R25 ;  /* 0x00007610ff197816 */ /* 0x000fca0000000019 */
[----:B------:R-:W-:Y:S05]  /*2a20*/  @P3 BRA `(.L_x_38) ;  /* 0x0000000000043947 */ /* 0x000fea0003800000 */
[----:B------:R0:W5:Y:S02]  /*2a30*/  LDG.E.U8 R25, desc[UR20][R4.64] ;  /* 0x0000001404197981 */ /* 0x000164000c1e1100 */
.L_x_38:
[----:B------:R-:W-:Y:S05]  /*2a40*/  BSYNC B1 ;  /* 0x0000000000017941 */ /* 0x000fea0003800000 */
.L_x_37:
[----:B-----5:R-:W-:Y:S01]  /*2a50*/  LOP3.LUT R25, R25, 0xff, RZ, 0xc0, !PT ;  /* 0x000000ff19197812 */ /* 0x020fe200078ec0ff */
[----:B------:R-:W-:Y:S01]  /*2a60*/  BSSY B1, `(.L_x_39) ;  /* 0x000000c000017945 */ /* 0x000fe20003800000 */
[----:B------:R-:W-:Y:S02]  /*2a70*/  ISETP.GE.AND P1, PT, R24, 0x2, PT ;  /* 0x000000021800780c */ /* 0x000fe40003f26270 */
[----:B------:R-:W-:Y:S02]  /*2a80*/  F2FP.F16.E5M2.UNPACK_B R25, R25 ;  /* 0x00000019ff19723e */ /* 0x000fe400020004ff */
[----:B------:R-:W-:-:S03]  /*2a90*/  ISETP.LT.OR P2, PT, R6, 0x1, !P1 ;  /* 0x000000010600780c */ /* 0x000fc60004f41670 */
[----:B------:R-:W-:Y:S01]  /*2aa0*/  HADD2.F32 R28, -RZ, R25.H0_H0 ;  /* 0x20000019ff1c7230 */ /* 0x000fe20000004100 */
[----:B------:R-:W-:-:S04]  /*2ab0*/  PRMT R25, RZ, 0x7610, R25 ;  /* 0x00007610ff197816 */ /* 0x000fc80000000019 */
[----:B------:R-:W-:-:S04]  /*2ac0*/  FMUL R28, R28, R13 ;  /* 0x0000000d1c1c7220 */ /* 0x000fc80000400000 */
[----:B------:R-:W-:-:S05]  /*2ad0*/  FFMA R28, R85, R12, R28 ;  /* 0x0000000c551c7223 */ /* 0x000fca000000001c */
[----:B------:R-:W-:-:S05]  /*2ae0*/  F2FP.SATFINITE.E5M2.F32.PACK_AB_MERGE_C R29, RZ, R28, RZ ;  /* 0x0000001cff1d723e */ /* 0x000fca00048060ff */
[----:B------:R1:W-:Y:S01]  /*2af0*/  @!P3 STG.E.U8 desc[UR20][R14.64], R29 ;  /* 0x0000001d0e00b986 */ /* 0x0003e2000c101114 */
[----:B------:R-:W-:Y:S05]  /*2b00*/  @P2 BRA `(.L_x_40) ;  /* 0x0000000000042947 */ /* 0x000fea0003800000 */
[----:B------:R2:W5:Y:S02]  /*2b10*/  LDG.E.U8 R25, desc[UR20][R4.64+0x1] ;  /* 0x0000011404197981 */ /* 0x000564000c1e1100 */
.L_x_40:
[----:B------:R-:W-:Y:S05]  /*2b20*/  BSYNC B1 ;  /* 0x0000000000017941 */ /* 0x000fea0003800000 */
.L_x_39:
[----:B-----5:R-:W-:Y:S01]  /*2b30*/  LOP3.LUT R25, R25, 0xff, RZ, 0xc0, !PT ;  /* 0x000000ff19197812 */ /* 0x020fe200078ec0ff */
[----:B------:R-:W-:Y:S01]  /*2b40*/  BSSY B1, `(.L_x_41) ;  /* 0x0000012000017945 */ /* 0x000fe20003800000 */
[----:B-1----:R-:W-:Y:S02]  /*2b50*/  IADD3 R29, P3, R26, 0x8, RZ ;  /* 0x000000081a1d7810 */ /* 0x002fe40007f7e0ff */
[----:B------:R-:W-:Y:S02]  /*2b60*/  F2FP.F16.E5M2.UNPACK_B R25, R25 ;  /* 0x00000019ff19723e */ /* 0x000fe400020004ff */
[----:B------:R-:W-:Y:S01]  /*2b70*/  ISETP.LT.OR P0, PT, R6, 0x9, !P0 ;  /* 0x000000090600780c */ /* 0x000fe20004701670 */
[----:B------:R-:W-:Y:S02]  /*2b80*/  IMAD.X R27, RZ, RZ, R27, P3 ;  /* 0x000000ffff1b7224 */ /* 0x000fe400018e061b */
[----:B------:R-:W-:Y:S02]  /*2b90*/  HADD2.F32 R26, -RZ, R25.H0_H0 ;  /* 0x20000019ff1a7230 */ /* 0x000fe40000004100 */
[----:B------:R-:W-:-:S04]  /*2ba0*/  IMAD.WIDE.U32 R20, R29, UR6, R20 ;  /* 0x000000061d147c25 */ /* 0x000fc8000f8e0014 */
[----:B------:R-:W-:Y:S01]  /*2bb0*/  FMUL R25, R26, R13 ;  /* 0x0000000d1a197220 */ /* 0x000fe20000400000 */
[----:B------:R-:W-:Y:S01]  /*2bc0*/  IMAD R26, R27, UR6, RZ ;  /* 0x000000061b1a7c24 */ /* 0x000fe2000f8e02ff */
[----:B------:R-:W-:Y:S02]  /*2bd0*/  IADD3 R20, P3, R20, UR8, RZ ;  /* 0x0000000814147c10 */ /* 0x000fe4000ff7e0ff */
[----:B------:R-:W-:Y:S01]  /*2be0*/  FFMA R25, R84, R12, R25 ;  /* 0x0000000c54197223 */ /* 0x000fe20000000019 */
[----:B------:R-:W-:-:S04]  /*2bf0*/  IMAD R29, R29, UR7, R26 ;  /* 0x000000071d1d7c24 */ /* 0x000fc8000f8e021a */
[----:B------:R-:W-:Y:S02]  /*2c00*/  F2FP.SATFINITE.E5M2.F32.PACK_AB_MERGE_C R27, RZ, R25, RZ ;  /* 0x00000019ff1b723e */ /* 0x000fe400048060ff */
[----:B------:R-:W-:Y:S02]  /*2c10*/  IADD3.X R21, R21, UR9, R29, P3, !PT ;  /* 0x0000000915157c10 */ /* 0x000fe40009ffe41d */
[----:B------:R-:W-:Y:S01]  /*2c20*/  PRMT R25, RZ, 0x7610, R25 ;  /* 0x00007610ff197816 */ /* 0x000fe20000000019 */
[----:B------:R1:W-:Y:S01]  /*2c30*/  @!P2 STG.E.U8 desc[UR20][R14.64+0x1], R27 ;  /* 0x0000011b0e00a986 */ /* 0x0003e2000c101114 */
[----:B------:R-:W-:Y:S05]  /*2c40*/  @P0 BRA `(.L_x_42) ;  /* 0x0000000000040947 */ /* 0x000fea0003800000 */
[----:B------:R3:W5:Y:S02]  /*2c50*/  LDG.E.U8 R25, desc[UR20][R20.64] ;  /* 0x0000001414197981 */ /* 0x000764000c1e1100 */
.L_x_42:
[----:B------:R-:W-:Y:S05]  /*2c60*/  BSYNC B1 ;  /* 0x0000000000017941 */ /* 0x000fea0003800000 */
.L_x_41:
[----:B-----5:R-:W-:Y:S01]  /*2c70*/  LOP3.LUT R25, R25, 0xff, RZ, 0xc0, !PT ;  /* 0x000000ff19197812 */ /* 0x020fe200078ec0ff */
[----:B------:R-:W-:Y:S01]  /*2c80*/  BSSY B1, `(.L_x_43) ;  /* 0x000000b000017945 */ /* 0x000fe20003800000 */
[----:B------:R-:W-:Y:S02]  /*2c90*/  ISETP.LT.OR P1, PT, R6, 0x9, !P1 ;  /* 0x000000090600780c */ /* 0x000fe40004f21670 */
[----:B------:R-:W-:-:S05]  /*2ca0*/  F2FP.F16.E5M2.UNPACK_B R25, R25 ;  /* 0x00000019ff19723e */ /* 0x000fca00020004ff */
[----:B------:R-:W-:Y:S01]  /*2cb0*/  HADD2.F32 R26, -RZ, R25.H0_H0 ;  /* 0x20000019ff1a7230 */ /* 0x000fe20000004100 */
[----:B------:R-:W-:-:S04]  /*2cc0*/  PRMT R25, RZ, 0x7610, R25 ;  /* 0x00007610ff197816 */ /* 0x000fc80000000019 */
[----:B------:R-:W-:-:S04]  /*2cd0*/  FMUL R26, R26, R13 ;  /* 0x0000000d1a1a7220 */ /* 0x000fc80000400000 */
[----:B------:R-:W-:-:S05]  /*2ce0*/  FFMA R26, R83, R12, R26 ;  /* 0x0000000c531a7223 */ /* 0x000fca000000001a */
[----:B-1----:R-:W-:-:S05]  /*2cf0*/  F2FP.SATFINITE.E5M2.F32.PACK_AB_MERGE_C R27, RZ, R26, RZ ;  /* 0x0000001aff1b723e */ /* 0x002fca00048060ff */
[----:B------:R1:W-:Y:S01]  /*2d00*/  @!P0 STG.E.U8 desc[UR20][R16.64], R27 ;  /* 0x0000001b10008986 */ /* 0x0003e2000c101114 */
[----:B------:R-:W-:Y:S05]  /*2d10*/  @P1 BRA `(.L_x_44) ;  /* 0x0000000000041947 */ /* 0x000fea0003800000 */
[----:B------:R4:W5:Y:S02]  /*2d20*/  LDG.E.U8 R25, desc[UR20][R20.64+0x1] ;  /* 0x0000011414197981 */ /* 0x000964000c1e1100 */
.L_x_44:
[----:B------:R-:W-:Y:S05]  /*2d30*/  BSYNC B1 ;  /* 0x0000000000017941 */ /* 0x000fea0003800000 */
.L_x_43:
[----:B-----5:R-:W-:Y:S01]  /*2d40*/  LOP3.LUT R25, R25, 0xff, RZ, 0xc0, !PT ;  /* 0x000000ff19197812 */ /* 0x020fe200078ec0ff */
[----:B------:R-:W-:Y:S01]  /*2d50*/  BSSY B1, `(.L_x_45) ;  /* 0x000000c000017945 */ /* 0x000fe20003800000 */
[----:B------:R-:W-:Y:S02]  /*2d60*/  ISETP.GE.AND P0, PT, R24, 0x9, PT ;  /* 0x000000091800780c */ /* 0x000fe40003f06270 */
[----:B------:R-:W-:Y:S02]  /*2d70*/  F2FP.F16.E5M2.UNPACK_B R25, R25 ;  /* 0x00000019ff19723e */ /* 0x000fe400020004ff */
[----:B------:R-:W-:-:S03]  /*2d80*/  ISETP.LT.OR P2, PT, R6, 0x1, !P0 ;  /* 0x000000010600780c */ /* 0x000fc60004741670 */
[----:B------:R-:W-:-:S05]  /*2d90*/  HADD2.F32 R26, -RZ, R25.H0_H0 ;  /* 0x20000019ff1a7230 */ /* 0x000fca0000004100 */
[----:B------:R-:W-:-:S04]  /*2da0*/  FMUL R25, R26, R13 ;  /* 0x0000000d1a197220 */ /* 0x000fc80000400000 */
[----:B------:R-:W-:-:S05]  /*2db0*/  FFMA R25, R82, R12, R25 ;  /* 0x0000000c52197223 */ /* 0x000fca0000000019 */
[----:B-1----:R-:W-:Y:S02]  /*2dc0*/  F2FP.SATFINITE.E5M2.F32.PACK_AB_MERGE_C R27, RZ, R25, RZ ;  /* 0x00000019ff1b723e */ /* 0x002fe400048060ff */
[----:B------:R-:W-:-:S03]  /*2dd0*/  PRMT R25, RZ, 0x7610, R25 ;  /* 0x00007610ff197816 */ /* 0x000fc60000000019 */
[----:B------:R1:W-:Y:S01]  /*2de0*/  @!P1 STG.E.U8 desc[UR20][R16.64+0x1], R27 ;  /* 0x0000011b10009986 */ /* 0x0003e2000c101114 */
[----:B------:R-:W-:Y:S05]  /*2df0*/  @P2 BRA `(.L_x_46) ;  /* 0x0000000000042947 */ /* 0x000fea0003800000 */
[----:B------:R0:W5:Y:S02]  /*2e00*/  LDG.E.U8 R25, desc[UR20][R4.64+0x8] ;  /* 0x0000081404197981 */ /* 0x000164000c1e1100 */
.L_x_46:
[----:B------:R-:W-:Y:S05]  /*2e10*/  BSYNC B1 ;  /* 0x0000000000017941 */ /* 0x000fea0003800000 */
.L_x_45:
        /* <DEDUP_REMOVED lines=13> */
.L_x_48:
[----:B------:R-:W-:Y:S05]  /*2ef0*/  BSYNC B1 ;  /* 0x0000000000017941 */ /* 0x000fea0003800000 */
.L_x_47:
[----:B-----5:R-:W-:Y:S01]  /*2f00*/  LOP3.LUT R25, R25, 0xff, RZ, 0xc0, !PT ;  /* 0x000000ff19197812 */ /* 0x020fe200078ec0ff */
[----:B------:R-:W-:Y:S01]  /*2f10*/  BSSY B1, `(.L_x_49) ;  /* 0x000000b000017945 */ /* 0x000fe20003800000 */
[----:B------:R-:W-:Y:S02]  /*2f20*/  ISETP.LT.OR P0, PT, R6, 0x9, !P0 ;  /* 0x000000090600780c */ /* 0x000fe40004701670 */
[----:B------:R-:W-:-:S05]  /*2f30*/  F2FP.F16.E5M2.UNPACK_B R25, R25 ;  /* 0x00000019ff19723e */ /* 0x000fca00020004ff */
        /* <DEDUP_REMOVED lines=8> */
.L_x_50:
[----:B------:R-:W-:Y:S05]  /*2fc0*/  BSYNC B1 ;  /* 0x0000000000017941 */ /* 0x000fea0003800000 */
.L_x_49:
        /* <DEDUP_REMOVED lines=12> */
.L_x_52:
[----:B------:R-:W-:Y:S05]  /*3090*/  BSYNC B1 ;  /* 0x0000000000017941 */ /* 0x000fea0003800000 */
.L_x_51:
        /* <DEDUP_REMOVED lines=13> */
.L_x_54:
[----:B------:R-:W-:Y:S05]  /*3170*/  BSYNC B1 ;  /* 0x0000000000017941 */ /* 0x000fea0003800000 */
.L_x_53:
        /* <DEDUP_REMOVED lines=13> */
.L_x_56:
[----:B------:R-:W-:Y:S05]  /*3250*/  BSYNC B1 ;  /* 0x0000000000017941 */ /* 0x000fea0003800000 */
.L_x_55:
        /* <DEDUP_REMOVED lines=12> */
.L_x_58:
[----:B------:R-:W-:Y:S05]  /*3320*/  BSYNC B1 ;  /* 0x0000000000017941 */ /* 0x000fea0003800000 */
.L_x_57:
        /* <DEDUP_REMOVED lines=12> */
.L_x_60:
[----:B------:R-:W-:Y:S05]  /*33f0*/  BSYNC B1 ;  /* 0x0000000000017941 */ /* 0x000fea0003800000 */
.L_x_59:
        /* <DEDUP_REMOVED lines=13> */
.L_x_62:
[----:B------:R-:W-:Y:S05]  /*34d0*/  BSYNC B1 ;  /* 0x0000000000017941 */ /* 0x000fea0003800000 */
.L_x_61:
        /* <DEDUP_REMOVED lines=13> */
.L_x_64:
[----:B------:R-:W-:Y:S05]  /*35b0*/  BSYNC B1 ;  /* 0x0000000000017941 */ /* 0x000fea0003800000 */
.L_x_63:
        /* <DEDUP_REMOVED lines=12> */
.L_x_66:
[----:B------:R-:W-:Y:S05]  /*3680*/  BSYNC B1 ;  /* 0x0000000000017941 */ /* 0x000fea0003800000 */
.L_x_65:
        /* <DEDUP_REMOVED lines=12> */
.L_x_68:
[----:B------:R-:W-:Y:S05]  /*3750*/  BSYNC B1 ;  /* 0x0000000000017941 */ /* 0x000fea0003800000 */
.L_x_67:
        /* <DEDUP_REMOVED lines=13> */
.L_x_70:
[----:B------:R-:W-:Y:S05]  /*3830*/  BSYNC B1 ;  /* 0x0000000000017941 */ /* 0x000fea0003800000 */
.L_x_69:
        /* <DEDUP_REMOVED lines=13> */
.L_x_72:
[----:B------:R-:W-:Y:S05]  /*3910*/  BSYNC B1 ;  /* 0x0000000000017941 */ /* 0x000fea0003800000 */
.L_x_71:
        /* <DEDUP_REMOVED lines=12> */
.L_x_74:
[----:B------:R-:W-:Y:S05]  /*39e0*/  BSYNC B1 ;  /* 0x0000000000017941 */ /* 0x000fea0003800000 */
.L_x_73:
        /* <DEDUP_REMOVED lines=12> */
.L_x_76:
[----:B------:R-:W-:Y:S05]  /*3ab0*/  BSYNC B1 ;  /* 0x0000000000017941 */ /* 0x000fea0003800000 */
.L_x_75:
        /* <DEDUP_REMOVED lines=13> */
.L_x_78:
[----:B------:R-:W-:Y:S05]  /*3b90*/  BSYNC B1 ;  /* 0x0000000000017941 */ /* 0x000fea0003800000 */
.L_x_77:
        /* <DEDUP_REMOVED lines=13> */
.L_x_80:
[----:B------:R-:W-:Y:S05]  /*3c70*/  BSYNC B1 ;  /* 0x0000000000017941 */ /* 0x000fea0003800000 */
.L_x_79:
        /* <DEDUP_REMOVED lines=12> */
.L_x_82:
[----:B------:R-:W-:Y:S05]  /*3d40*/  BSYNC B1 ;  /* 0x0000000000017941 */ /* 0x000fea0003800000 */
.L_x_81:
        /* <DEDUP_REMOVED lines=12> */
.L_x_84:
[----:B------:R-:W-:Y:S05]  /*3e10*/  BSYNC B1 ;  /* 0x0000000000017941 */ /* 0x000fea0003800000 */
.L_x_83:
        /* <DEDUP_REMOVED lines=13> */
.L_x_86:
[----:B------:R-:W-:Y:S05]  /*3ef0*/  BSYNC B1 ;  /* 0x0000000000017941 */ /* 0x000fea0003800000 */
.L_x_85:
        /* <DEDUP_REMOVED lines=13> */
.L_x_88:
[----:B------:R-:W-:Y:S05]  /*3fd0*/  BSYNC B1 ;  /* 0x0000000000017941 */ /* 0x000fea0003800000 */
.L_x_87:
        /* <DEDUP_REMOVED lines=12> */
.L_x_90:
[----:B------:R-:W-:Y:S05]  /*40a0*/  BSYNC B1 ;  /* 0x0000000000017941 */ /* 0x000fea0003800000 */
.L_x_89:
        /* <DEDUP_REMOVED lines=12> */
.L_x_92:
[----:B------:R-:W-:Y:S05]  /*4170*/  BSYNC B1 ;  /* 0x0000000000017941 */ /* 0x000fea0003800000 */
.L_x_91:
        /* <DEDUP_REMOVED lines=13> */
.L_x_94:
[----:B------:R-:W-:Y:S05]  /*4250*/  BSYNC B1 ;  /* 0x0000000000017941 */ /* 0x000fea0003800000 */
.L_x_93:
[----:B-----5:R-:W-:Y:S01]  /*4260*/  LOP3.LUT R25, R25, 0xff, RZ, 0xc0, !PT ;  /* 0x000000ff19197812 */ /* 0x020fe200078ec0ff */
[----:B------:R-:W-:Y:S01]  /*4270*/  BSSY B1, `(.L_x_95) ;  /* 0x000000c000017945 */ /* 0x000fe20003800000 */
[----:B------:R-:W-:Y:S02]  /*4280*/  ISETP.GE.AND P1, PT, R24, 0x3a, PT ;  /* 0x0000003a1800780c */ /* 0x000fe40003f26270 */
[----:B------:R-:W-:Y:S02]  /*4290*/  F2FP.F16.E5M2.UNPACK_B R25, R25 ;  /* 0x00000019ff19723e */ /* 0x000fe400020004ff */
[----:B------:R-:W-:Y:S02]  /*42a0*/  ISETP.LT.OR P3, PT, R6, 0x1, !P1 ;  /* 0x000000010600780c */ /* 0x000fe40004f61670 */
[----:B------:R-:W-:Y:S01]  /*42b0*/  PRMT R24, RZ, 0x7610, R24 ;  /* 0x00007610ff187816 */ /* 0x000fe20000000018 */
[----:B------:R-:W-:-:S05]  /*42c0*/  HADD2.F32 R26, -RZ, R25.H0_H0 ;  /* 0x20000019ff1a7230 */ /* 0x000fca0000004100 */
[----:B------:R-:W-:-:S04]  /*42d0*/  FMUL R26, R26, R13 ;  /* 0x0000000d1a1a7220 */ /* 0x000fc80000400000 */
[----:B------:R-:W-:-:S05]  /*42e0*/  FFMA R26, R57, R12, R26 ;  /* 0x0000000c391a7223 */ /* 0x000fca000000001a */
[----:B------:R-:W-:-:S05]  /*42f0*/  F2FP.SATFINITE.E5M2.F32.PACK_AB_MERGE_C R25, RZ, R26, RZ ;  /* 0x0000001aff19723e */ /* 0x000fca00048060ff */
[----:B------:R0:W-:Y:S01]  /*4300*/  @!P2 STG.E.U8 desc[UR20][R14.64+0x38], R25 ;  /* 0x000038190e00a986 */ /* 0x0001e2000c101114 */
[----:B------:R-:W-:Y:S05]  /*4310*/  @P3 BRA `(.L_x_96) ;  /* 0x0000000000043947 */ /* 0x000fea0003800000 */
[----:B------:R0:W5:Y:S02]  /*4320*/  LDG.E.U8 R24, desc[UR20][R4.64+0x39] ;  /* 0x0000391404187981 */ /* 0x000164000c1e1100 */
.L_x_96:
[----:B------:R-:W-:Y:S05]  /*4330*/  BSYNC B1 ;  /* 0x0000000000017941 */ /* 0x000fea0003800000 */
.L_x_95:
[----:B-----5:R-:W-:Y:S01]  /*4340*/  LOP3.LUT R24, R24, 0xff, RZ, 0xc0, !PT ;  /* 0x000000ff18187812 */ /* 0x020fe200078ec0ff */
[----:B------:R-:W-:Y:S01]  /*4350*/  BSSY B1, `(.L_x_97) ;  /* 0x000000b000017945 */ /* 0x000fe20003800000 */
[----:B------:R-:W-:Y:S02]  /*4360*/  ISETP.LT.OR P0, PT, R6, 0x9, !P0 ;  /* 0x000000090600780c */ /* 0x000fe40004701670 */
[----:B------:R-:W-:Y:S02]  /*4370*/  F2FP.F16.E5M2.UNPACK_B R24, R24 ;  /* 0x00000018ff18723e */ /* 0x000fe400020004ff */
[----:B0-2---:R-:W-:-:S03]  /*4380*/  PRMT R4, RZ, 0x7610, R4 ;  /* 0x00007610ff047816 */ /* 0x005fc60000000004 */
[----:B------:R-:W-:-:S05]  /*4390*/  HADD2.F32 R24, -RZ, R24.H0_H0 ;  /* 0x20000018ff187230 */ /* 0x000fca0000004100 */
[----:B------:R-:W-:-:S04]  /*43a0*/  FMUL R5, R24, R13 ;  /* 0x0000000d18057220 */ /* 0x000fc80000400000 */
[----:B------:R-:W-:-:S05]  /*43b0*/  FFMA R5, R56, R12, R5 ;  /* 0x0000000c38057223 */ /* 0x000fca0000000005 */
[----:B------:R-:W-:-:S05]  /*43c0*/  F2FP.SATFINITE.E5M2.F32.PACK_AB_MERGE_C R5, RZ, R5, RZ ;  /* 0x00000005ff05723e */ /* 0x000fca00048060ff */
[----:B------:R0:W-:Y:S01]  /*43d0*/  @!P3 STG.E.U8 desc[UR20][R14.64+0x39], R5 ;  /* 0x000039050e00b986 */ /* 0x0001e2000c101114 */
[----:B------:R-:W-:Y:S05]  /*43e0*/  @P0 BRA `(.L_x_98) ;  /* 0x0000000000040947 */ /* 0x000fea0003800000 */
[----:B------:R2:W5:Y:S02]  /*43f0*/  LDG.E.U8 R4, desc[UR20][R20.64+0x38] ;  /* 0x0000381414047981 */ /* 0x000564000c1e1100 */
.L_x_98:
[----:B------:R-:W-:Y:S05]  /*4400*/  BSYNC B1 ;  /* 0x0000000000017941 */ /* 0x000fea0003800000 */
.L_x_97:
[----:B-----5:R-:W-:Y:S01]  /*4410*/  LOP3.LUT R4, R4, 0xff, RZ, 0xc0, !PT ;  /* 0x000000ff04047812 */ /* 0x020fe200078ec0ff */
[----:B------:R-:W-:Y:S01]  /*4420*/  BSSY B1, `(.L_x_99) ;  /* 0x000000b000017945 */ /* 0x000fe20003800000 */
[----:B------:R-:W-:Y:S02]  /*4430*/  ISETP.LT.OR P1, PT, R6, 0x9, !P1 ;  /* 0x000000090600780c */ /* 0x000fe40004f21670 */
[----:B------:R-:W-:-:S05]  /*4440*/  F2FP.F16.E5M2.UNPACK_B R4, R4 ;  /* 0x00000004ff04723e */ /* 0x000fca00020004ff */
[----:B------:R-:W-:-:S05]  /*4450*/  HADD2.F32 R4, -RZ, R4.H0_H0 ;  /* 0x20000004ff047230 */ /* 0x000fca0000004100 */
[----:B------:R-:W-:-:S04]  /*4460*/  FMUL R4, R4, R13 ;  /* 0x0000000d04047220 */ /* 0x000fc80000400000 */
[----:B------:R-:W-:-:S05]  /*4470*/  FFMA R4, R23, R12, R4 ;  /* 0x0000000c17047223 */ /* 0x000fca0000000004 */
[----:B0-----:R-:W-:Y:S02]  /*4480*/  F2FP.SATFINITE.E5M2.F32.PACK_AB_MERGE_C R5, RZ, R4, RZ ;  /* 0x00000004ff05723e */ /* 0x001fe400048060ff */
[----:B------:R-:W-:-:S03]  /*4490*/  PRMT R4, RZ, 0x7610, R4 ;  /* 0x00007610ff047816 */ /* 0x000fc60000000004 */
[----:B------:R0:W-:Y:S01]  /*44a0*/  @!P0 STG.E.U8 desc[UR20][R16.64+0x38], R5 ;  /* 0x0000380510008986 */ /* 0x0001e2000c101114 */
[----:B------:R-:W-:Y:S05]  /*44b0*/  @P1 BRA `(.L_x_100) ;  /* 0x0000000000041947 */ /* 0x000fea0003800000 */
[----:B------:R0:W5:Y:S02]  /*44c0*/  LDG.E.U8 R4, desc[UR20][R20.64+0x39] ;  /* 0x0000391414047981 */ /* 0x000164000c1e1100 */
.L_x_100:
[----:B------:R-:W-:Y:S05]  /*44d0*/  BSYNC B1 ;  /* 0x0000000000017941 */ /* 0x000fea0003800000 */
.L_x_99:
[----:B------:R-:W-:Y:S05]  /*44e0*/  @P1 BRA `(.L_x_101) ;  /* 0x0000000800601947 */ /* 0x000fea0003800000 */
[----:B-----5:R-:W-:-:S04]  /*44f0*/  LOP3.LUT R4, R4, 0xff, RZ, 0xc0, !PT ;  /* 0x000000ff04047812 */ /* 0x020fc800078ec0ff */
[----:B------:R-:W-:-:S05]  /*4500*/  F2FP.F16.E5M2.UNPACK_B R4, R4 ;  /* 0x00000004ff04723e */ /* 0x000fca00020004ff */
[----:B------:R-:W-:-:S05]  /*4510*/  HADD2.F32 R4, -RZ, R4.H0_H0 ;  /* 0x20000004ff047230 */ /* 0x000fca0000004100 */
[----:B0-----:R-:W-:-:S04]  /*4520*/  FMUL R5, R4, R13 ;  /* 0x0000000d04057220 */ /* 0x001fc80000400000 */
[----:B------:R-:W-:-:S05]  /*4530*/  FFMA R5, R22, R12, R5 ;  /* 0x0000000c16057223 */ /* 0x000fca0000000005 */
[----:B------:R-:W-:-:S05]  /*4540*/  F2FP.SATFINITE.E5M2.F32.PACK_AB_MERGE_C R5, RZ, R5, RZ ;  /* 0x00000005ff05723e */ /* 0x000fca00048060ff */
[----:B------:R0:W-:Y:S01]  /*4550*/  STG.E.U8 desc[UR20][R16.64+0x39], R5 ;  /* 0x0000390510007986 */ /* 0x0001e2000c101114 */
[----:B------:R-:W-:Y:S05]  /*4560*/  BRA `(.L_x_101) ;  /* 0x0000000800407947 */ /* 0x000fea0003800000 */
.L_x_36:
[C---:B------:R-:W-:Y:S01]  /*4570*/  ISETP.GE.AND P3, PT, R24.reuse, 0x1, PT ;  /* 0x000000011800780c */ /* 0x040fe20003f66270 */
[-C--:B------:R-:W-:Y:S01]  /*4580*/  FMUL R85, R85, R12.reuse ;  /* 0x0000000c55557220 */ /* 0x080fe20000400000 */
[----:B------:R-:W-:Y:S01]  /*4590*/  ISETP.GE.AND P0, PT, R24, 0x2, PT ;  /* 0x000000021800780c */ /* 0x000fe20003f06270 */
[-C--:B------:R-:W-:Y:S01]  /*45a0*/  FMUL R84, R84, R12.reuse ;  /* 0x0000000c54547220 */ /* 0x080fe20000400000 */
[C---:B------:R-:W-:Y:S01]  /*45b0*/  ISETP.LT.OR P1, PT, R6.reuse, 0x1, !P3 ;  /* 0x000000010600780c */ /* 0x040fe20005f21670 */
[-C--:B------:R-:W-:Y:S01]  /*45c0*/  FMUL R83, R83, R12.reuse ;  /* 0x0000000c53537220 */ /* 0x080fe20000400000 */
[----:B------:R-:W-:Y:S01]  /*45d0*/  ISETP.LT.OR P2, PT, R6, 0x1, !P0 ;  /* 0x000000010600780c */ /* 0x000fe20004741670 */
[-C--:B------:R-:W-:Y:S01]  /*45e0*/  FMUL R82, R82, R12.reuse ;  /* 0x0000000c52527220 */ /* 0x080fe20000400000 */
[----:B------:R-:W-:Y:S01]  /*45f0*/  ISETP.LT.OR P3, PT, R6, 0x9, !P3 ;  /* 0x000000090600780c */ /* 0x000fe20005f61670 */
[-C--:B------:R-:W-:Y:S01]  /*4600*/  FMUL R81, R81, R12.reuse ;  /* 0x0000000c51517220 */ /* 0x080fe20000400000 */
[----:B------:R-:W-:Y:S01]  /*4610*/  F2FP.SATFINITE.E5M2.F32.PACK_AB_MERGE_C R85, RZ, R85, RZ ;  /* 0x00000055ff55723e */ /* 0x000fe200048060ff */
[----:B------:R-:W-:Y:S01]  /*4620*/  FMUL R80, R80, R12 ;  /* 0x0000000c50507220 */ /* 0x000fe20000400000 */
[----:B------:R-:W-:Y:S01]  /*4630*/  F2FP.SATFINITE.E5M2.F32.PACK_AB_MERGE_C R5, RZ, R84, RZ ;  /* 0x00000054ff05723e */ /* 0x000fe200048060ff */
[-C--:B------:R-:W-:Y:S01]  /*4640*/  FMUL R79, R79, R12.reuse ;  /* 0x0000000c4f4f7220 */ /* 0x080fe20000400000 */
[----:B------:R-:W-:Y:S01]  /*4650*/  F2FP.SATFINITE.E5M2.F32.PACK_AB_MERGE_C R83, RZ, R83, RZ ;  /* 0x00000053ff53723e */ /* 0x000fe200048060ff */
[-C--:B------:R-:W-:Y:S01]  /*4660*/  FMUL R78, R78, R12.reuse ;  /* 0x0000000c4e4e7220 */ /* 0x080fe20000400000 */
[----:B------:R-:W-:Y:S01]  /*4670*/  ISETP.LT.OR P0, PT, R6, 0x9, !P0 ;  /* 0x000000090600780c */ /* 0x000fe20004701670 */
[----:B------:R-:W-:Y:S01]  /*4680*/  @!P1 STG.E.U8 desc[UR20][R14.64], R85 ;  /* 0x000000550e009986 */ /* 0x000fe2000c101114 */
[C---:B------:R-:W-:Y:S01]  /*4690*/  ISETP.GE.AND P1, PT, R24.reuse, 0x9, PT ;  /* 0x000000091800780c */ /* 0x040fe20003f26270 */
[-C--:B------:R-:W-:Y:S01]  /*46a0*/  FMUL R77, R77, R12.reuse ;  /* 0x0000000c4d4d7220 */ /* 0x080fe20000400000 */
[----:B------:R-:W-:Y:S01]  /*46b0*/  F2FP.SATFINITE.E5M2.F32.PACK_AB_MERGE_C R81, RZ, R81, RZ ;  /* 0x00000051ff51723e */ /* 0x000fe200048060ff */
[----:B------:R0:W-:Y:S01]  /*46c0*/  @!P2 STG.E.U8 desc[UR20][R14.64+0x1], R5 ;  /* 0x000001050e00a986 */ /* 0x0001e2000c101114 */
[----:B------:R-:W-:Y:S01]  /*46d0*/  ISETP.GE.AND P2, PT, R24, 0xa, PT ;  /* 0x0000000a1800780c */ /* 0x000fe20003f46270 */
[----:B------:R-:W-:Y:S01]  /*46e0*/  FMUL R76, R76, R12 ;  /* 0x0000000c4c4c7220 */ /* 0x000fe20000400000 */
[----:B------:R-:W-:Y:S01]  /*46f0*/  F2FP.SATFINITE.E5M2.F32.PACK_AB_MERGE_C R21, RZ, R80, RZ ;  /* 0x00000050ff15723e */ /* 0x000fe200048060ff */
[----:B------:R-:W-:Y:S01]  /*4700*/  @!P3 STG.E.U8 desc[UR20][R16.64], R83 ;  /* 0x000000531000b986 */ /* 0x000fe2000c101114 */
[----:B------:R-:W-:Y:S01]  /*4710*/  ISETP.LT.OR P3, PT, R6, 0x1, !P1 ;  /* 0x000000010600780c */ /* 0x000fe20004f61670 */
[-C--:B------:R-:W-:Y:S01]  /*4720*/  FMUL R74, R74, R12.reuse ;  /* 0x0000000c4a4a7220 */ /* 0x080fe20000400000 */
[C---:B------:R-:W-:Y:S01]  /*4730*/  ISETP.LT.OR P5, PT, R6.reuse, 0x1, !P2 ;  /* 0x000000010600780c */ /* 0x040fe200057a1670 */
[-C--:B------:R-:W-:Y:S01]  /*4740*/  FMUL R75, R75, R12.reuse ;  /* 0x0000000c4b4b7220 */ /* 0x080fe20000400000 */
[----:B------:R-:W-:Y:S01]  /*4750*/  ISETP.LT.OR P1, PT, R6, 0x9, !P1 ;  /* 0x000000090600780c */ /* 0x000fe20004f21670 */
[-C--:B------:R-:W-:Y:S01]  /*4760*/  FMUL R73, R73, R12.reuse ;  /* 0x0000000c49497220 */ /* 0x080fe20000400000 */
[----:B------:R-:W-:Y:S01]  /*4770*/  F2FP.SATFINITE.E5M2.F32.PACK_AB_MERGE_C R79, RZ, R79, RZ ;  /* 0x0000004fff4f723e */ /* 0x000fe200048060ff */
[----:B------:R-:W-:Y:S01]  /*4780*/  FMUL R72, R72, R12 ;  /* 0x0000000c48487220 */ /* 0x000fe20000400000 */
[----:B0-----:R-:W-:Y:S01]  /*4790*/  F2FP.SATFINITE.E5M2.F32.PACK_AB_MERGE_C R5, RZ, R82, RZ ;  /* 0x00000052ff05723e */ /* 0x001fe200048060ff */
[-C--:B------:R-:W-:Y:S01]  /*47a0*/  FMUL R70, R70, R12.reuse ;  /* 0x0000000c46467220 */ /* 0x080fe20000400000 */
[----:B------:R-:W-:Y:S01]  /*47b0*/  ISETP.LT.OR P2, PT, R6, 0x9, !P2 ;  /* 0x000000090600780c */ /* 0x000fe20005741670 */
[----:B------:R-:W-:Y:S01]  /*47c0*/  FMUL R71, R71, R12 ;  /* 0x0000000c47477220 */ /* 0x000fe20000400000 */
[----:B------:R-:W-:Y:S01]  /*47d0*/  F2FP.SATFINITE.E5M2.F32.PACK_AB_MERGE_C R25, RZ, R78, RZ ;  /* 0x0000004eff19723e */ /* 0x000fe200048060ff */
[----:B------:R0:W-:Y:S01]  /*47e0*/  @!P0 STG.E.U8 desc[UR20][R16.64+0x1], R5 ;  /* 0x0000010510008986 */ /* 0x0001e2000c101114 */
[C---:B------:R-:W-:Y:S01]  /*47f0*/  ISETP.GE.AND P0, PT, R24.reuse, 0x11, PT ;  /* 0x000000111800780c */ /* 0x040fe20003f06270 */
[-C--:B------:R-:W-:Y:S01]  /*4800*/  FMUL R69, R69, R12.reuse ;  /* 0x0000000c45457220 */ /* 0x080fe20000400000 */
[----:B------:R-:W-:Y:S01]  /*4810*/  F2FP.SATFINITE.E5M2.F32.PACK_AB_MERGE_C R77, RZ, R77, RZ ;  /* 0x0000004dff4d723e */ /* 0x000fe200048060ff */
[----:B------:R-:W-:Y:S01]  /*4820*/  @!P3 STG.E.U8 desc[UR20][R14.64+0x8], R81 ;  /* 0x000008510e00b986 */ /* 0x000fe2000c101114 */
[----:B------:R-:W-:Y:S01]  /*4830*/  ISETP.GE.AND P3, PT, R24, 0x12, PT ;  /* 0x000000121800780c */ /* 0x000fe20003f66270 */
[-C--:B------:R-:W-:Y:S01]  /*4840*/  FMUL R68, R68, R12.reuse ;  /* 0x0000000c44447220 */ /* 0x080fe20000400000 */
[----:B------:R-:W-:Y:S01]  /*4850*/  F2FP.SATFINITE.E5M2.F32.PACK_AB_MERGE_C R75, RZ, R75, RZ ;  /* 0x0000004bff4b723e */ /* 0x000fe200048060ff */
[----:B------:R1:W-:Y:S01]  /*4860*/  @!P5 STG.E.U8 desc[UR20][R14.64+0x9], R21 ;  /* 0x000009150e00d986 */ /* 0x0003e2000c101114 */
[C---:B------:R-:W-:Y:S01]  /*4870*/  ISETP.LT.OR P5, PT, R6.reuse, 0x1, !P3 ;  /* 0x000000010600780c */ /* 0x040fe20005fa1670 */
[-C--:B------:R-:W-:Y:S01]  /*4880*/  FMUL R67, R67, R12.reuse ;  /* 0x0000000c43437220 */ /* 0x080fe20000400000 */
[C---:B------:R-:W-:Y:S01]  /*4890*/  ISETP.LT.OR P3, PT, R6.reuse, 0x9, !P3 ;  /* 0x000000090600780c */ /* 0x040fe20005f61670 */
[----:B------:R-:W-:Y:S01]  /*48a0*/  @!P1 STG.E.U8 desc[UR20][R16.64+0x8], R79 ;  /* 0x0000084f10009986 */ /* 0x000fe2000c101114 */
[----:B------:R-:W-:Y:S01]  /*48b0*/  ISETP.LT.OR P1, PT, R6, 0x1, !P0 ;  /* 0x000000010600780c */ /* 0x000fe20004721670 */
[----:B------:R-:W-:Y:S01]  /*48c0*/  FMUL R66, R66, R12 ;  /* 0x0000000c42427220 */ /* 0x000fe20000400000 */
[----:B0-----:R-:W-:Y:S01]  /*48d0*/  F2FP.SATFINITE.E5M2.F32.PACK_AB_MERGE_C R5, RZ, R76, RZ ;  /* 0x0000004cff05723e */ /* 0x001fe200048060ff */
[----:B------:R-:W-:Y:S01]  /*48e0*/  @!P2 STG.E.U8 desc[UR20][R16.64+0x9], R25 ;  /* 0x000009191000a986 */ /* 0x000fe2000c101114 */
[----:B------:R-:W-:Y:S01]  /*48f0*/  ISETP.GE.AND P2, PT, R24, 0x19, PT ;  /* 0x000000191800780c */ /* 0x000fe20003f46270 */
[-C--:B------:R-:W-:Y:S01]  /*4900*/  FMUL R65, R65, R12.reuse ;  /* 0x0000000c41417220 */ /* 0x080fe20000400000 */
[----:B------:R-:W-:Y:S01]  /*4910*/  ISETP.LT.OR P0, PT, R6, 0x9, !P0 ;  /* 0x000000090600780c */ /* 0x000fe20004701670 */
[----:B------:R-:W-:Y:S01]  /*4920*/  FMUL R64, R64, R12 ;  /* 0x0000000c40407220 */ /* 0x000fe20000400000 */
[----:B------:R-:W-:Y:S01]  /*4930*/  ISETP.LT.OR P6, PT, R6, 0x1, !P2 ;  /* 0x000000010600780c */ /* 0x000fe200057c1670 */
[----:B------:R0:W-:Y:S01]  /*4940*/  @!P5 STG.E.U8 desc[UR20][R14.64+0x11], R5 ;  /* 0x000011050e00d986 */ /* 0x0001e2000c101114 */
[----:B-1----:R-:W-:Y:S01]  /*4950*/  F2FP.SATFINITE.E5M2.F32.PACK_AB_MERGE_C R21, RZ, R74, RZ ;  /* 0x0000004aff15723e */ /* 0x002fe200048060ff */
[-C--:B------:R-:W-:Y:S01]  /*4960*/  FMUL R62, R62, R12.reuse ;  /* 0x0000000c3e3e7220 */ /* 0x080fe20000400000 */
[----:B------:R-:W-:Y:S01]  /*4970*/  F2FP.SATFINITE.E5M2.F32.PACK_AB_MERGE_C R73, RZ, R73, RZ ;  /* 0x00000049ff49723e */ /* 0x000fe200048060ff */
[----:B------:R-:W-:Y:S01]  /*4980*/  @!P1 STG.E.U8 desc[UR20][R14.64+0x10], R77 ;  /* 0x0000104d0e009986 */ /* 0x000fe2000c101114 */
[----:B------:R-:W-:Y:S01]  /*4990*/  ISETP.GE.AND P1, PT, R24, 0x1a, PT ;  /* 0x0000001a1800780c */ /* 0x000fe20003f26270 */
[-C--:B------:R-:W-:Y:S01]  /*49a0*/  FMUL R63, R63, R12.reuse ;  /* 0x0000000c3f3f7220 */ /* 0x080fe20000400000 */
[C---:B------:R-:W-:Y:S01]  /*49b0*/  ISETP.LT.OR P2, PT, R6.reuse, 0x9, !P2 ;  /* 0x000000090600780c */ /* 0x040fe20005741670 */
[----:B------:R1:W-:Y:S01]  /*49c0*/  @!P3 STG.E.U8 desc[UR20][R16.64+0x11], R21 ;  /* 0x000011151000b986 */ /* 0x0003e2000c101114 */
[C---:B------:R-:W-:Y:S01]  /*49d0*/  ISETP.LT.OR P5, PT, R6.reuse, 0x1, !P1 ;  /* 0x000000010600780c */ /* 0x040fe20004fa1670 */
[----:B------:R-:W-:Y:S01]  /*49e0*/  FMUL R61, R61, R12 ;  /* 0x0000000c3d3d7220 */ /* 0x000fe20000400000 */
[----:B------:R-:W-:Y:S01]  /*49f0*/  ISETP.LT.OR P3, PT, R6, 0x9, !P1 ;  /* 0x000000090600780c */ /* 0x000fe20004f61670 */
[----:B------:R-:W-:Y:S01]  /*4a00*/  @!P0 STG.E.U8 desc[UR20][R16.64+0x10], R75 ;  /* 0x0000104b10008986 */ /* 0x000fe2000c101114 */
[----:B0-----:R-:W-:Y:S01]  /*4a10*/  F2FP.SATFINITE.E5M2.F32.PACK_AB_MERGE_C R5, RZ, R72, RZ ;  /* 0x00000048ff05723e */ /* 0x001fe200048060ff */
[-C--:B------:R-:W-:Y:S01]  /*4a20*/  FMUL R60, R60, R12.reuse ;  /* 0x0000000c3c3c7220 */ /* 0x080fe20000400000 */
[C---:B------:R-:W-:Y:S01]  /*4a30*/  ISETP.GE.AND P0, PT, R24.reuse, 0x21, PT ;  /* 0x000000211800780c */ /* 0x040fe20003f06270 */
[----:B------:R-:W-:Y:S01]  /*4a40*/  @!P6 STG.E.U8 desc[UR20][R14.64+0x18], R73 ;  /* 0x000018490e00e986 */ /* 0x000fe2000c101114 */
[----:B------:R-:W-:Y:S01]  /*4a50*/  ISETP.GE.AND P1, PT, R24, 0x22, PT ;  /* 0x000000221800780c */ /* 0x000fe20003f26270 */
[-C--:B------:R-:W-:Y:S01]  /*4a60*/  FMUL R59, R59, R12.reuse ;  /* 0x0000000c3b3b7220 */ /* 0x080fe20000400000 */
[----:B------:R-:W-:Y:S01]  /*4a70*/  ISETP.LT.OR P6, PT, R6, 0x1, !P0 ;  /* 0x000000010600780c */ /* 0x000fe200047c1670 */
[----:B------:R-:W-:Y:S01]  /*4a80*/  FMUL R58, R58, R12 ;  /* 0x0000000c3a3a7220 */ /* 0x000fe20000400000 */
[----:B-1----:R-:W-:Y:S01]  /*4a90*/  F2FP.SATFINITE.E5M2.F32.PACK_AB_MERGE_C R21, RZ, R70, RZ ;  /* 0x00000046ff15723e */ /* 0x002fe200048060ff */
[----:B------:R0:W-:Y:S01]  /*4aa0*/  @!P5 STG.E.U8 desc[UR20][R14.64+0x19], R5 ;  /* 0x000019050e00d986 */ /* 0x0001e2000c101114 */
[----:B------:R-:W-:Y:S01]  /*4ab0*/  ISETP.LT.OR P5, PT, R6, 0x1, !P1 ;  /* 0x000000010600780c */ /* 0x000fe20004fa1670 */
[-C--:B------:R-:W-:Y:S01]  /*4ac0*/  FMUL R57, R57, R12.reuse ;  /* 0x0000000c39397220 */ /* 0x080fe20000400000 */
[----:B------:R-:W-:Y:S01]  /*4ad0*/  F2FP.SATFINITE.E5M2.F32.PACK_AB_MERGE_C R71, RZ, R71, RZ ;  /* 0x00000047ff47723e */ /* 0x000fe200048060ff */
[----:B------:R1:W-:Y:S01]  /*4ae0*/  @!P3 STG.E.U8 desc[UR20][R16.64+0x19], R21 ;  /* 0x000019151000b986 */ /* 0x0003e2000c101114 */
[----:B------:R-:W-:Y:S01]  /*4af0*/  F2FP.SATFINITE.E5M2.F32.PACK_AB_MERGE_C R69, RZ, R69, RZ ;  /* 0x00000045ff45723e */ /* 0x000fe200048060ff */
[----:B------:R-:W-:Y:S01]  /*4b00*/  FMUL R56, R56, R12 ;  /* 0x0000000c38387220 */ /* 0x000fe20000400000 */
[----:B------:R-:W-:Y:S01]  /*4b10*/  F2FP.SATFINITE.E5M2.F32.PACK_AB_MERGE_C R25, RZ, R68, RZ ;  /* 0x00000044ff19723e */ /* 0x000fe200048060ff */
[----:B------:R-:W-:Y:S01]  /*4b20*/  @!P2 STG.E.U8 desc[UR20][R16.64+0x18], R71 ;  /* 0x000018471000a986 */ /* 0x000fe2000c101114 */
[----:B------:R-:W-:Y:S01]  /*4b30*/  ISETP.LT.OR P3, PT, R6, 0x9, !P1 ;  /* 0x000000090600780c */ /* 0x000fe20004f61670 */
[-C--:B------:R-:W-:Y:S01]  /*4b40*/  FMUL R23, R23, R12.reuse ;  /* 0x0000000c17177220 */ /* 0x080fe20000400000 */
[----:B------:R-:W-:Y:S01]  /*4b50*/  ISETP.GE.AND P2, PT, R24, 0x29, PT ;  /* 0x000000291800780c */ /* 0x000fe20003f46270 */
[----:B------:R-:W-:Y:S01]  /*4b60*/  @!P6 STG.E.U8 desc[UR20][R14.64+0x20], R69 ;  /* 0x000020450e00e986 */ /* 0x000fe2000c101114 */
[----:B------:R-:W-:Y:S01]  /*4b70*/  ISETP.LT.OR P0, PT, R6, 0x9, !P0 ;  /* 0x000000090600780c */ /* 0x000fe20004701670 */
[----:B------:R-:W-:Y:S01]  /*4b80*/  FMUL R22, R22, R12 ;  /* 0x0000000c16167220 */ /* 0x000fe20000400000 */
[----:B------:R-:W-:Y:S01]  /*4b90*/  ISETP.GE.AND P1, PT, R24, 0x2a, PT ;  /* 0x0000002a1800780c */ /* 0x000fe20003f26270 */
[----:B------:R-:W-:Y:S01]  /*4ba0*/  @!P5 STG.E.U8 desc[UR20][R14.64+0x21], R25 ;  /* 0x000021190e00d986 */ /* 0x000fe2000c101114 */
[----:B------:R-:W-:-:S02]  /*4bb0*/  ISETP.LT.OR P6, PT, R6, 0x1, !P2 ;  /* 0x000000010600780c */ /* 0x000fc400057c1670 */
[C---:B------:R-:W-:Y:S02]  /*4bc0*/  ISETP.LT.OR P5, PT, R6.reuse, 0x1, !P1 ;  /* 0x000000010600780c */ /* 0x040fe40004fa1670 */
[----:B------:R-:W-:Y:S02]  /*4bd0*/  F2FP.SATFINITE.E5M2.F32.PACK_AB_MERGE_C R67, RZ, R67, RZ ;  /* 0x00000043ff43723e */ /* 0x000fe400048060ff */
[----:B0-----:R-:W-:Y:S02]  /*4be0*/  F2FP.SATFINITE.E5M2.F32.PACK_AB_MERGE_C R5, RZ, R66, RZ ;  /* 0x00000042ff05723e */ /* 0x001fe400048060ff */
[----:B------:R-:W-:Y:S01]  /*4bf0*/  F2FP.SATFINITE.E5M2.F32.PACK_AB_MERGE_C R65, RZ, R65, RZ ;  /* 0x00000041ff41723e */ /* 0x000fe200048060ff */
[----:B------:R-:W-:Y:S01]  /*4c00*/  @!P0 STG.E.U8 desc[UR20][R16.64+0x20], R67 ;  /* 0x0000204310008986 */ /* 0x000fe2000c101114 */
[----:B-1----:R-:W-:Y:S02]  /*4c10*/  F2FP.SATFINITE.E5M2.F32.PACK_AB_MERGE_C R21, RZ, R64, RZ ;  /* 0x00000040ff15723e */ /* 0x002fe400048060ff */
[C---:B------:R-:W-:Y:S01]  /*4c20*/  ISETP.LT.OR P1, PT, R6.reuse, 0x9, !P1 ;  /* 0x000000090600780c */ /* 0x040fe20004f21670 */
[----:B------:R0:W-:Y:S01]  /*4c30*/  @!P3 STG.E.U8 desc[UR20][R16.64+0x21], R5 ;  /* 0x000021051000b986 */ /* 0x0001e2000c101114 */
[----:B------:R-:W-:-:S02]  /*4c40*/  ISETP.LT.OR P2, PT, R6, 0x9, !P2 ;  /* 0x000000090600780c */ /* 0x000fc40005741670 */
[C---:B------:R-:W-:Y:S01]  /*4c50*/  ISETP.GE.AND P3, PT, R24.reuse, 0x31, PT ;  /* 0x000000311800780c */ /* 0x040fe20003f66270 */
[----:B------:R-:W-:Y:S01]  /*4c60*/  @!P6 STG.E.U8 desc[UR20][R14.64+0x28], R65 ;  /* 0x000028410e00e986 */ /* 0x000fe2000c101114 */
[----:B------:R-:W-:Y:S02]  /*4c70*/  ISETP.GE.AND P0, PT, R24, 0x32, PT ;  /* 0x000000321800780c */ /* 0x000fe40003f06270 */
[----:B------:R-:W-:Y:S01]  /*4c80*/  F2FP.SATFINITE.E5M2.F32.PACK_AB_MERGE_C R63, RZ, R63, RZ ;  /* 0x0000003fff3f723e */ /* 0x000fe200048060ff */
[----:B------:R1:W-:Y:S01]  /*4c90*/  @!P5 STG.E.U8 desc[UR20][R14.64+0x29], R21 ;  /* 0x000029150e00d986 */ /* 0x0003e2000c101114 */
[C---:B------:R-:W-:Y:S02]  /*4ca0*/  ISETP.LT.OR P5, PT, R6.reuse, 0x1, !P3 ;  /* 0x000000010600780c */ /* 0x040fe40005fa1670 */
[----:B------:R-:W-:Y:S02]  /*4cb0*/  ISETP.LT.OR P6, PT, R6, 0x1, !P0 ;  /* 0x000000010600780c */ /* 0x000fe400047c1670 */
[----:B0-----:R-:W-:Y:S01]  /*4cc0*/  F2FP.SATFINITE.E5M2.F32.PACK_AB_MERGE_C R5, RZ, R62, RZ ;  /* 0x0000003eff05723e */ /* 0x001fe200048060ff */
[----:B------:R-:W-:Y:S01]  /*4cd0*/  @!P2 STG.E.U8 desc[UR20][R16.64+0x28], R63 ;  /* 0x0000283f1000a986 */ /* 0x000fe2000c101114 */
[----:B------:R-:W-:-:S02]  /*4ce0*/  F2FP.SATFINITE.E5M2.F32.PACK_AB_MERGE_C R61, RZ, R61, RZ ;  /* 0x0000003dff3d723e */ /* 0x000fc400048060ff */
[----:B------:R-:W-:Y:S01]  /*4cf0*/  ISETP.GE.AND P2, PT, R24, 0x3a, PT ;  /* 0x0000003a1800780c */ /* 0x000fe20003f46270 */
[----:B------:R0:W-:Y:S01]  /*4d00*/  @!P1 STG.E.U8 desc[UR20][R16.64+0x29], R5 ;  /* 0x0000290510009986 */ /* 0x0001e2000c101114 */
[----:B------:R-:W-:Y:S02]  /*4d10*/  ISETP.LT.OR P1, PT, R6, 0x9, !P3 ;  /* 0x000000090600780c */ /* 0x000fe40005f21670 */
[----:B-1----:R-:W-:Y:S01]  /*4d20*/  F2FP.SATFINITE.E5M2.F32.PACK_AB_MERGE_C R21, RZ, R60, RZ ;  /* 0x0000003cff15723e */ /* 0x002fe200048060ff */
[----:B------:R-:W-:Y:S01]  /*4d30*/  @!P5 STG.E.U8 desc[UR20][R14.64+0x30], R61 ;  /* 0x0000303d0e00d986 */ /* 0x000fe2000c101114 */
[----:B------:R-:W-:Y:S02]  /*4d40*/  ISETP.GE.AND P3, PT, R24, 0x39, PT ;  /* 0x000000391800780c */ /* 0x000fe40003f66270 */
[C---:B------:R-:W-:Y:S01]  /*4d50*/  ISETP.LT.OR P0, PT, R6.reuse, 0x9, !P0 ;  /* 0x000000090600780c */ /* 0x040fe20004701670 */
[----:B------:R1:W-:Y:S01]  /*4d60*/  @!P6 STG.E.U8 desc[UR20][R14.64+0x31], R21 ;  /* 0x000031150e00e986 */ /* 0x0003e2000c101114 */
[----:B------:R-:W-:-:S02]  /*4d70*/  ISETP.LT.OR P5, PT, R6, 0x1, !P3 ;  /* 0x000000010600780c */ /* 0x000fc40005fa1670 */
[C---:B------:R-:W-:Y:S02]  /*4d80*/  ISETP.LT.OR P6, PT, R6.reuse, 0x1, !P2 ;  /* 0x000000010600780c */ /* 0x040fe400057c1670 */
[C---:B------:R-:W-:Y:S02]  /*4d90*/  ISETP.LT.OR P3, PT, R6.reuse, 0x9, !P3 ;  /* 0x000000090600780c */ /* 0x040fe40005f61670 */
[----:B------:R-:W-:Y:S02]  /*4da0*/  ISETP.LT.OR P2, PT, R6, 0x9, !P2 ;  /* 0x000000090600780c */ /* 0x000fe40005741670 */
[----:B------:R-:W-:Y:S02]  /*4db0*/  F2FP.SATFINITE.E5M2.F32.PACK_AB_MERGE_C R59, RZ, R59, RZ ;  /* 0x0000003bff3b723e */ /* 0x000fe400048060ff */
[----:B0-----:R-:W-:Y:S02]  /*4dc0*/  F2FP.SATFINITE.E5M2.F32.PACK_AB_MERGE_C R5, RZ, R58, RZ ;  /* 0x0000003aff05723e */ /* 0x001fe400048060ff */
[----:B------:R-:W-:Y:S01]  /*4dd0*/  F2FP.SATFINITE.E5M2.F32.PACK_AB_MERGE_C R57, RZ, R57, RZ ;  /* 0x00000039ff39723e */ /* 0x000fe200048060ff */
[----:B------:R0:W-:Y:S01]  /*4de0*/  @!P1 STG.E.U8 desc[UR20][R16.64+0x30], R59 ;  /* 0x0000303b10009986 */ /* 0x0001e2000c101114 */
[----:B-1----:R-:W-:-:S02]  /*4df0*/  F2FP.SATFINITE.E5M2.F32.PACK_AB_MERGE_C R21, RZ, R56, RZ ;  /* 0x00000038ff15723e */ /* 0x002fc400048060ff */
[----:B------:R-:W-:Y:S01]  /*4e00*/  F2FP.SATFINITE.E5M2.F32.PACK_AB_MERGE_C R23, RZ, R23, RZ ;  /* 0x00000017ff17723e */ /* 0x000fe200048060ff */
[----:B------:R0:W-:Y:S01]  /*4e10*/  @!P0 STG.E.U8 desc[UR20][R16.64+0x31], R5 ;  /* 0x0000310510008986 */ /* 0x0001e2000c101114 */
[----:B------:R-:W-:-:S03]  /*4e20*/  F2FP.SATFINITE.E5M2.F32.PACK_AB_MERGE_C R25, RZ, R22, RZ ;  /* 0x00000016ff19723e */ /* 0x000fc600048060ff */
[----:B------:R0:W-:Y:S04]  /*4e30*/  @!P5 STG.E.U8 desc[UR20][R14.64+0x38], R57 ;  /* 0x000038390e00d986 */ /* 0x0001e8000c101114 */
[----:B------:R0:W-:Y:S04]  /*4e40*/  @!P6 STG.E.U8 desc[UR20][R14.64+0x39], R21 ;  /* 0x000039150e00e986 */ /* 0x0001e8000c101114 */
[----:B------:R0:W-:Y:S04]  /*4e50*/  @!P3 STG.E.U8 desc[UR20][R16.64+0x38], R23 ;  /* 0x000038171000b986 */ /* 0x0001e8000c101114 */
[----:B------:R0:W-:Y:S02]  /*4e60*/  @!P2 STG.E.U8 desc[UR20][R16.64+0x39], R25 ;  /* 0x000039191000a986 */ /* 0x0001e4000c101114 */
.L_x_101:
[----:B------:R-:W-:Y:S05]  /*4e70*/  BSYNC B0 ;  /* 0x0000000000007941 */ /* 0x000fea0003800000 */
.L_x_35:
[C---:B------:R-:W-:Y:S01]  /*4e80*/  LEA R2, P0, R8.reuse, R2, 0x1 ;  /* 0x0000000208027211 */ /* 0x040fe200078008ff */
[----:B------:R-:W-:Y:S01]  /*4e90*/  ULDC.64 UR6, c[0x0][0x650] ;  /* 0x0001940000067ab9 */ /* 0x000fe20000000a00 */
[----:B-----5:R-:W-:Y:S01]  /*4ea0*/  IMAD.U32 R4, RZ, RZ, UR16 ;  /* 0x00000010ff047e24 */ /* 0x020fe2000f8e00ff */
[----:B0-----:R-:W-:Y:S01]  /*4eb0*/  PRMT R14, RZ, 0x7610, R14 ;  /* 0x00007610ff0e7816 */ /* 0x001fe2000000000e */
[----:B------:R-:W-:Y:S01]  /*4ec0*/  IMAD.MOV.U32 R6, RZ, RZ, -0x1 ;  /* 0xffffffffff067424 */ /* 0x000fe200078e00ff */
[----:B------:R-:W-:Y:S01]  /*4ed0*/  LEA.HI.X R3, R8, R3, R0, 0x1, P0 ;  /* 0x0000000308037211 */ /* 0x000fe200000f0c00 */
[----:B------:R0:W-:Y:S01]  /*4ee0*/  SYNCS.ARRIVE.TRANS64.A1T0 RZ, [R4+UR24], RZ ;  /* 0x000000ff04ff79a7 */ /* 0x0001e20008100018 */
[----:B------:R-:W-:Y:S01]  /*4ef0*/  ISETP.GE.U32.AND P0, PT, R2, UR6, PT ;  /* 0x0000000602007c0c */ /* 0x000fe2000bf06070 */
[----:B------:R-:W-:-:S03]  /*4f00*/  IMAD.MOV.U32 R5, RZ, RZ, -0x1 ;  /* 0xffffffffff057424 */ /* 0x000fc600078e00ff */
[----:B------:R-:W-:Y:S01]  /*4f10*/  ISETP.GE.U32.AND.EX P0, PT, R3, UR7, PT, P0 ;  /* 0x0000000703007c0c */ /* 0x000fe2000bf06100 */
[----:B0-----:R-:W-:-:S12]  /*4f20*/  IMAD.MOV.U32 R4, RZ, RZ, -0x1 ;  /* 0xffffffffff047424 */ /* 0x001fd800078e00ff */
[----:B------:R-:W-:Y:S05]  /*4f30*/  @P0 BRA `(.L_x_102) ;  /* 0x0000000400600947 */ /* 0x000fea0003800000 */
[----:B------:R-:W0:Y:S01]  /*4f40*/  S2R R26, SR_CTAID.X ;  /* 0x00000000001a7919 */ /* 0x000e220000002500 */
[----:B--234-:R-:W2:Y:S01]  /*4f50*/  LDC.64 R20, c[0x0][0x628] ;  /* 0x00018a00ff147b82 */ /* 0x01cea20000000a00 */
[----:B------:R-:W-:Y:S01]  /*4f60*/  ULDC UR6, c[0x0][0x150] ;  /* 0x0000540000067ab9 */ /* 0x000fe20000000800 */
[----:B-1----:R-:W-:Y:S01]  /*4f70*/  IMAD.MOV.U32 R16, RZ, RZ, R2 ;  /* 0x000000ffff107224 */ /* 0x002fe200078e0002 */
[----:B------:R-:W1:Y:S01]  /*4f80*/  S2R R28, SR_CTAID.Y ;  /* 0x00000000001c7919 */ /* 0x000e620000002600 */
[----:B------:R-:W-:-:S04]  /*4f90*/  IMAD.MOV.U32 R17, RZ, RZ, R3 ;  /* 0x000000ffff117224 */ /* 0x000fc800078e0003 */
[----:B------:R-:W3:Y:S08]  /*4fa0*/  LDC R29, c[0x0][0x144] ;  /* 0x00005100ff1d7b82 */ /* 0x000ef00000000800 */
[----:B------:R-:W4:Y:S08]  /*4fb0*/  LDC R6, c[0x0][0x630] ;  /* 0x00018c00ff067b82 */ /* 0x000f300000000800 */
[----:B------:R-:W1:Y:S01]  /*4fc0*/  LDC.64 R24, c[0x0][0x620] ;  /* 0x00018800ff187b82 */ /* 0x000e620000000a00 */
[----:B--2---:R-:W-:-:S04]  /*4fd0*/  ISETP.NE.U32.AND P0, PT, R20, RZ, PT ;  /* 0x000000ff1400720c */ /* 0x004fc80003f05070 */
[----:B------:R-:W-:Y:S02]  /*4fe0*/  ISETP.NE.AND.EX P0, PT, R21, RZ, PT, P0 ;  /* 0x000000ff1500720c */ /* 0x000fe40003f05300 */
[----:B0-----:R-:W-:-:S05]  /*4ff0*/  I2FP.F32.U32 R4, R26 ;  /* 0x0000001a00047245 */ /* 0x001fca0000201000 */
[----:B------:R-:W-:-:S04]  /*5000*/  FMUL R4, R4, UR6 ;  /* 0x0000000604047c20 */ /* 0x000fc80008400000 */
[----:B------:R0:W2:Y:S02]  /*5010*/  F2I.U32.TRUNC.NTZ R27, R4 ;  /* 0x00000004001b7305 */ /* 0x0000a4000020f000 */
[----:B---34-:R-:W-:Y:S05]  /*5020*/  @!P0 BRA `(.L_x_103) ;  /* 0x0000000000288947 */ /* 0x018fea0003800000 */
[----:B------:R-:W3:Y:S02]  /*5030*/  LDC R5, c[0x0][0x634] ;  /* 0x00018d00ff057b82 */ /* 0x000ee40000000800 */
[----:B---3--:R-:W-:-:S05]  /*5040*/  IADD3 R17, P0, R2, R5, RZ ;  /* 0x0000000502117210 */ /* 0x008fca0007f1e0ff */
[----:B------:R-:W-:-:S04]  /*5050*/  IMAD.X R23, RZ, RZ, R3, P0 ;  /* 0x000000ffff177224 */ /* 0x000fc800000e0603 */
[----:B0-----:R-:W-:-:S04]  /*5060*/  IMAD.WIDE.U32 R4, R23, R20, RZ ;  /* 0x0000001417047225 */ /* 0x001fc800078e00ff */
[----:B------:R-:W-:-:S04]  /*5070*/  IMAD.WIDE.U32 R14, P0, R17, R21, R4 ;  /* 0x00000015110e7225 */ /* 0x000fc80007800004 */
[----:B------:R-:W-:-:S04]  /*5080*/  IMAD.WIDE.U32 R4, R17, R20, RZ ;  /* 0x0000001411047225 */ /* 0x000fc800078e00ff */
[----:B------:R-:W-:Y:S01]  /*5090*/  IMAD.X R17, RZ, RZ, RZ, P0 ;  /* 0x000000ffff117224 */ /* 0x000fe200000e06ff */
[----:B------:R-:W-:Y:S01]  /*50a0*/  IADD3 RZ, P0, R5, R14, RZ ;  /* 0x0000000e05ff7210 */ /* 0x000fe20007f1e0ff */
[----:B------:R-:W-:-:S04]  /*50b0*/  IMAD.MOV.U32 R16, RZ, RZ, R15 ;  /* 0x000000ffff107224 */ /* 0x000fc800078e000f */
[----:B------:R-:W-:-:S08]  /*50c0*/  IMAD.WIDE.U32.X R16, R23, R21, R16, P0 ;  /* 0x0000001517107225 */ /* 0x000fd000000e0410 */
.L_x_103:
[-CC-:B------:R-:W-:Y:S01]  /*50d0*/  SHF.R.U64 R22, R16, R6.reuse, R17.reuse ;  /* 0x0000000610167219 */ /* 0x180fe20000001211 */
[----:B------:R-:W3:Y:S01]  /*50e0*/  LDC.64 R32, c[0x0][0x640] ;  /* 0x00019000ff207b82 */ /* 0x000ee20000000a00 */
[----:B0-----:R-:W-:Y:S01]  /*50f0*/  SHF.R.U32.HI R4, RZ, R6, R17 ;  /* 0x00000006ff047219 */ /* 0x001fe20000011611 */
[----:B--2---:R-:W-:Y:S01]  /*5100*/  IMAD.MOV R27, RZ, RZ, -R27 ;  /* 0x000000ffff1b7224 */ /* 0x004fe200078e0a1b */
[----:B------:R-:W-:Y:S01]  /*5110*/  IADD3 R15, P0, RZ, -R22, RZ ;  /* 0x80000016ff0f7210 */ /* 0x000fe20007f1e0ff */
[----:B------:R-:W-:Y:S01]  /*5120*/  ULDC UR6, c[0x0][0x154] ;  /* 0x0000550000067ab9 */ /* 0x000fe20000000800 */
[----:B------:R-:W-:Y:S02]  /*5130*/  IMAD.MOV.U32 R17, RZ, RZ, 0x1 ;  /* 0x00000001ff117424 */ /* 0x000fe400078e00ff */
[----:B------:R-:W-:Y:S01]  /*5140*/  IMAD R27, R29, R27, R26 ;  /* 0x0000001b1d1b7224 */ /* 0x000fe200078e021a */
[----:B------:R-:W0:Y:S01]  /*5150*/  LDC R14, c[0x0][0x618] ;  /* 0x00018600ff0e7b82 */ /* 0x000e220000000800 */
[----:B------:R-:W-:-:S04]  /*5160*/  IMAD.X R5, RZ, RZ, ~R4, P0 ;  /* 0x000000ffff057224 */ /* 0x000fc800000e0e04 */
[-C--:B-1----:R-:W-:Y:S02]  /*5170*/  IMAD R6, R5, R24.reuse, RZ ;  /* 0x0000001805067224 */ /* 0x082fe400078e02ff */
[C---:B------:R-:W-:Y:S01]  /*5180*/  IMAD.WIDE.U32 R4, R15.reuse, R24, R2 ;  /* 0x000000180f047225 */ /* 0x040fe200078e0002 */
[----:B------:R-:W1:Y:S03]  /*5190*/  LDC R16, c[0x0][0x608] ;  /* 0x00018200ff107b82 */ /* 0x000e660000000800 */
[----:B------:R-:W-:Y:S01]  /*51a0*/  IMAD R15, R15, R25, R6 ;  /* 0x000000190f0f7224 */ /* 0x000fe200078e0206 */
[----:B------:R-:W-:-:S03]  /*51b0*/  I2FP.F32.U32 R6, R28 ;  /* 0x0000001c00067245 */ /* 0x000fc60000201000 */
[----:B------:R-:W-:Y:S01]  /*51c0*/  IMAD.IADD R5, R5, 0x1, R15 ;  /* 0x0000000105057824 */ /* 0x000fe200078e020f */
[----:B------:R-:W2:Y:S01]  /*51d0*/  LDC R30, c[0x0][0x658] ;  /* 0x00019600ff1e7b82 */ /* 0x000ea20000000800 */
[----:B---3--:R-:W-:Y:S01]  /*51e0*/  ISETP.NE.U32.AND P0, PT, R32, RZ, PT ;  /* 0x000000ff2000720c */ /* 0x008fe20003f05070 */
[----:B------:R-:W-:-:S03]  /*51f0*/  IMAD.MOV.U32 R15, RZ, RZ, -0x1 ;  /* 0xffffffffff0f7424 */ /* 0x000fc600078e00ff */
[----:B------:R-:W-:-:S03]  /*5200*/  ISETP.NE.AND.EX P0, PT, R33, RZ, PT, P0 ;  /* 0x000000ff2100720c */ /* 0x000fc60003f05300 */
[----:B------:R-:W3:Y:S01]  /*5210*/  LDC R25, c[0x0][0x148] ;  /* 0x00005200ff197b82 */ /* 0x000ee20000000800 */
[-CC-:B0-----:R-:W-:Y:S02]  /*5220*/  SHF.R.U64 R20, R4, R14.reuse, R5.reuse ;  /* 0x0000000e04147219 */ /* 0x181fe40000001205 */
[----:B------:R-:W-:Y:S01]  /*5230*/  SHF.R.U32.HI R5, RZ, R14, R5 ;  /* 0x0000000eff057219 */ /* 0x000fe20000011605 */
[----:B------:R-:W-:-:S04]  /*5240*/  FMUL R14, R6, UR6 ;  /* 0x00000006060e7c20 */ /* 0x000fc80008400000 */
[----:B------:R-:W0:Y:S01]  /*5250*/  LDC R26, c[0x0][0x600] ;  /* 0x00018000ff1a7b82 */ /* 0x000e220000000800 */
[----:B------:R4:W0:Y:S01]  /*5260*/  F2I.U32.TRUNC.NTZ R23, R14 ;  /* 0x0000000e00177305 */ /* 0x000822000020f000 */
[-CC-:B-1----:R-:W-:Y:S02]  /*5270*/  SHF.R.U64 R6, R20, R16.reuse, R5.reuse ;  /* 0x0000001014067219 */ /* 0x182fe40000001205 */
[----:B------:R-:W-:-:S04]  /*5280*/  SHF.R.U32.HI R5, RZ, R16, R5 ;  /* 0x00000010ff057219 */ /* 0x000fc80000011605 */
[----:B------:R-:W1:Y:S01]  /*5290*/  LDC R31, c[0x0][0x648] ;  /* 0x00019200ff1f7b82 */ /* 0x000e620000000800 */
[-CC-:B--2---:R-:W-:Y:S02]  /*52a0*/  SHF.R.U64 R24, R6, R30.reuse, R5.reuse ;  /* 0x0000001e06187219 */ /* 0x184fe40000001205 */
[-C--:B------:R-:W-:Y:S02]  /*52b0*/  SHF.L.U32 R15, R15, R30.reuse, RZ ;  /* 0x0000001e0f0f7219 */ /* 0x080fe400000006ff */
[-C--:B------:R-:W-:Y:S01]  /*52c0*/  SHF.R.U32.HI R5, RZ, R30.reuse, R5 ;  /* 0x0000001eff057219 */ /* 0x080fe20000011605 */
[----:B------:R-:W-:Y:S01]  /*52d0*/  IMAD.MOV.U32 R4, RZ, RZ, R24 ;  /* 0x000000ffff047224 */ /* 0x000fe200078e0018 */
[----:B------:R-:W-:Y:S01]  /*52e0*/  SHF.L.U32 R30, R17, R30, RZ ;  /* 0x0000001e111e7219 */ /* 0x000fe200000006ff */
[----:B------:R-:W2:Y:S01]  /*52f0*/  LDC R34, c[0x0][0x638] ;  /* 0x00018e00ff227b82 */ /* 0x000ea20000000800 */
[----:B------:R-:W-:-:S07]  /*5300*/  LOP3.LUT R29, RZ, R15, RZ, 0x33, !PT ;  /* 0x0000000fff1d7212 */ /* 0x000fce00078e33ff */
[----:B------:R-:W0:Y:S01]  /*5310*/  LDC R35, c[0x0][0x610] ;  /* 0x00018400ff237b82 */ /* 0x000e220000000800 */
        /* <DEDUP_REMOVED lines=11> */
.L_x_104:
[----:B-1----:R-:W-:Y:S01]  /*53d0*/  SHF.R.U64 R4, R4, R31, R5 ;  /* 0x0000001f04047219 */ /* 0x002fe20000001205 */
[----:B0-----:R-:W-:Y:S01]  /*53e0*/  VIADD R17, R26, 0xffffffff ;  /* 0xffffffff1a117836 */ /* 0x001fe20000000000 */
[----:B------:R-:W-:Y:S01]  /*53f0*/  LOP3.LUT R15, R6, R29, RZ, 0xc0, !PT ;  /* 0x0000001d060f7212 */ /* 0x000fe200078ec0ff */
[----:B------:R-:W-:Y:S02]  /*5400*/  IMAD.MOV R23, RZ, RZ, -R23 ;  /* 0x000000ffff177224 */ /* 0x000fe400078e0a17 */
[----:B------:R-:W-:Y:S02]  /*5410*/  IMAD.MOV R5, RZ, RZ, -R4 ;  /* 0x000000ffff057224 */ /* 0x000fe400078e0a04 */
[----:B------:R-:W-:Y:S01]  /*5420*/  IMAD R6, R30, R4, R15 ;  /* 0x000000041e067224 */ /* 0x000fe200078e020f */
[----:B------:R-:W-:Y:S01]  /*5430*/  LOP3.LUT R15, R20, R17, RZ, 0xc0, !PT ;  /* 0x00000011140f7212 */ /* 0x000fe200078ec0ff */
[----:B---3--:R-:W-:Y:S02]  /*5440*/  @P4 IMAD R27, R25, R23, R28 ;  /* 0x00000017191b4224 */ /* 0x008fe400078e021c */
[----:B--2---:R-:W-:-:S02]  /*5450*/  IMAD R4, R5, R34, R24 ;  /* 0x0000002205047224 */ /* 0x004fc400078e0218 */
[----:B------:R-:W-:Y:S02]  /*5460*/  IMAD R6, R6, R35, R27 ;  /* 0x0000002306067224 */ /* 0x000fe400078e021b */
[----:B------:R-:W-:Y:S02]  /*5470*/  IMAD R5, R4, R26, R15 ;  /* 0x0000001a04057224 */ /* 0x000fe400078e020f */
[----:B------:R-:W-:-:S03]  /*5480*/  IMAD.MOV.U32 R14, RZ, RZ, 0x1 ;  /* 0x00000001ff0e7424 */ /* 0x000fc600078e00ff */
[----:B------:R-:W-:Y:S02]  /*5490*/  SEL R4, R5, R6, !P4 ;  /* 0x0000000605047207 */ /* 0x000fe40006000000 */
[----:B------:R-:W-:Y:S01]  /*54a0*/  SEL R6, R6, R5, !P4 ;  /* 0x0000000506067207 */ /* 0x000fe20006000000 */
[----:B------:R-:W-:-:S07]  /*54b0*/  IMAD.MOV.U32 R5, RZ, RZ, R22 ;  /* 0x000000ffff057224 */ /* 0x000fce00078e0016 */
.L_x_102:
[----:B------:R-:W-:Y:S02]  /*54c0*/  LOP3.LUT P0, RZ, R14, 0xff, RZ, 0xc0, !PT ;  /* 0x000000ff0eff7812 */ /* 0x000fe4000780c0ff */
[----:B------:R-:W-:-:S11]  /*54d0*/  LOP3.LUT R87, R87, 0x1, RZ, 0x3c, !PT ;  /* 0x0000000157577812 */ /* 0x000fd600078e3cff */
[----:B------:R-:W-:Y:S05]  /*54e0*/  @P0 BRA `(.L_x_105) ;  /* 0xffffffbc00ec0947 */ /* 0x000fea000383ffff */
[----:B------:R-:W-:Y:S05]  /*54f0*/  EXIT ;  /* 0x000000000000794d */ /* 0x000fea0003800000 */
.L_x_13:
[----:B------:R-:W-:-:S08]  /*5500*/  ISETP.NE.AND P0, PT, R20, RZ, PT ;  /* 0x000000ff1400720c */ /* 0x000fd00003f05270 */
[----:B-----5:R-:W0:-:S00]  /*5510*/  USETMAXREG.DEALLOC.CTAPOOL 0x28 ;  /* 0x00000028000079c8 */ /* 0x020e0000080e0500 */
[----:B------:R-:W-:Y:S05]  /*5520*/  @P0 EXIT ;  /* 0x000000000000094d */ /* 0x000fea0003800000 */
[----:B0-----:R-:W-:Y:S01]  /*5530*/  LOP3.LUT P0, RZ, R16, 0xff, RZ, 0xc0, !PT ;  /* 0x000000ff10ff7812 */ /* 0x001fe2000780c0ff */
[----:B------:R-:W-:Y:S02]  /*5540*/  IMAD.MOV.U32 R12, RZ, RZ, 0x1 ;  /* 0x00000001ff0c7424 */ /* 0x000fe400078e00ff */
[----:B------:R-:W-:-:S10]  /*5550*/  IMAD.MOV.U32 R15, RZ, RZ, RZ ;  /* 0x000000ffff0f7224 */ /* 0x000fd400078e00ff */
[----:B------:R-:W-:Y:S05]  /*5560*/  @!P0 BRA `(.L_x_106) ;  /* 0x0000000c00008947 */ /* 0x000fea0003800000 */
[----:B------:R-:W-:Y:S01]  /*5570*/  LOP3.LUT P0, RZ, R11, 0x1f, RZ, 0xc0, !PT ;  /* 0x0000001f0bff7812 */ /* 0x000fe2000780c0ff */
[----:B------:R-:W-:Y:S01]  /*5580*/  ULDC UR5, c[0x0][0x658] ;  /* 0x0001960000057ab9 */ /* 0x000fe20000000800 */
[----:B------:R-:W-:Y:S01]  /*5590*/  UMOV UR6, 0xffffffff ;  /* 0xffffffff00067882 */ /* 0x000fe20000000000 */
[----:B------:R-:W-:Y:S01]  /*55a0*/  BSSY B0, `(.L_x_106) ;  /* 0x00000bc000007945 */ /* 0x000fe20003800000 */
[----:B------:R-:W-:Y:S01]  /*55b0*/  USHF.L.U32 UR6, UR6, UR5, URZ ;  /* 0x0000000506067299 */ /* 0x000fe2000800063f */
[C---:B------:R-:W-:Y:S01]  /*55c0*/  ISETP.NE.AND P2, PT, R10.reuse, RZ, PT ;  /* 0x000000ff0a00720c */ /* 0x040fe20003f45270 */
[----:B------:R-:W-:Y:S01]  /*55d0*/  IMAD.MOV.U32 R14, RZ, RZ, 0x1 ;  /* 0x00000001ff0e7424 */ /* 0x000fe200078e00ff */
[----:B------:R-:W-:Y:S01]  /*55e0*/  ISETP.NE.OR P0, PT, R10, RZ, !P0 ;  /* 0x000000ff0a00720c */ /* 0x000fe20004705670 */
[----:B------:R-:W-:Y:S01]  /*55f0*/  IMAD.MOV.U32 R12, RZ, RZ, 0x1 ;  /* 0x00000001ff0c7424 */ /* 0x000fe200078e00ff */
[----:B------:R-:W-:Y:S01]  /*5600*/  LOP3.LUT R13, R7, 0x2, RZ, 0xfc, !PT ;  /* 0x00000002070d7812 */ /* 0x000fe200078efcff */
[----:B------:R-:W-:Y:S01]  /*5610*/  IMAD.MOV.U32 R15, RZ, RZ, RZ ;  /* 0x000000ffff0f7224 */ /* 0x000fe200078e00ff */
[----:B------:R-:W-:Y:S01]  /*5620*/  ULDC UR4, c[0x0][0x600] ;  /* 0x0001800000047ab9 */ /* 0x000fe20000000800 */
[----:B------:R-:W-:Y:S01]  /*5630*/  UMOV UR7, 0x1 ;  /* 0x0000000100077882 */ /* 0x000fe20000000000 */
[----:B------:R-:W-:-:S02]  /*5640*/  UIADD3 UR22, UR13, 0x1, URZ ;  /* 0x000000010d167890 */ /* 0x000fc4000fffe03f */
[----:B------:R-:W-:Y:S02]  /*5650*/  UIADD3 UR16, UR4, -0x1, URZ ;  /* 0xffffffff04107890 */ /* 0x000fe4000fffe03f */
[----:B------:R-:W-:Y:S02]  /*5660*/  USHF.L.U32 UR18, UR7, UR5, URZ ;  /* 0x0000000507127299 */ /* 0x000fe4000800063f */
[----:B------:R-:W-:Y:S01]  /*5670*/  ULOP3.LUT UR17, URZ, UR6, URZ, 0x33, !UPT ;  /* 0x000000063f117292 */ /* 0x000fe2000f8e333f */
[----:B------:R-:W-:-:S11]  /*5680*/  ULDC.64 UR20, c[0x0][0x198] ;  /* 0x0000660000147ab9 */ /* 0x000fd60000000a00 */
.L_x_118:
[----:B------:R-:W-:-:S03]  /*5690*/  UMOV UR4, 0xffffffff ;  /* 0xffffffff00047882 */ /* 0x000fc60000000000 */
[----:B------:R-:W-:Y:S05]  /*56a0*/  BRA.DIV UR4, `(.L_x_107) ;  /* 0x0000001204187947 */ /* 0x000fea000b800000 */
[----:B------:R-:W-:-:S13]  /*56b0*/  ELECT P1, URZ, PT ;  /* 0x00000000003f782f */ /* 0x000fda0003820000 */
.L_x_133:
[----:B------:R-:W0:Y:S01]  /*56c0*/  LDC R10, c[0x0][0x28c] ;  /* 0x0000a300ff0a7b82 */ /* 0x000e220000000800 */
[----:B------:R-:W-:Y:S01]  /*56d0*/  BSSY B1, `(.L_x_108) ;  /* 0x0000035000017945 */ /* 0x000fe20003800000 */
[----:B0-----:R-:W-:-:S13]  /*56e0*/  ISETP.LT.OR P1, PT, R10, 0x1, !P1 ;  /* 0x000000010a00780c */ /* 0x001fda0004f21670 */
[----:B------:R-:W-:Y:S05]  /*56f0*/  @P1 BRA `(.L_x_109) ;  /* 0x0000000000c81947 */ /* 0x000fea0003800000 */
[----:B------:R-:W-:Y:S02]  /*5700*/  IMAD.SHL.U32 R16, R4, 0x40, RZ ;  /* 0x0000004004107824 */ /* 0x000fe400078e00ff */
[----:B------:R-:W-:Y:S02]  /*5710*/  IMAD.SHL.U32 R17, R6, 0x40, RZ ;  /* 0x0000004006117824 */ /* 0x000fe400078e00ff */
[----:B------:R-:W-:Y:S02]  /*5720*/  IMAD.MOV.U32 R18, RZ, RZ, RZ ;  /* 0x000000ffff127224 */ /* 0x000fe400078e00ff */
[----:B------:R-:W-:Y:S02]  /*5730*/  IMAD.U32 R20, RZ, RZ, UR22 ;  /* 0x00000016ff147e24 */ /* 0x000fe4000f8e00ff */
[----:B------:R-:W-:Y:S02]  /*5740*/  IMAD.MOV.U32 R4, RZ, RZ, R12 ;  /* 0x000000ffff047224 */ /* 0x000fe400078e000c */
[----:B------:R-:W-:-:S07]  /*5750*/  IMAD.MOV.U32 R6, RZ, RZ, R15 ;  /* 0x000000ffff067224 */ /* 0x000fce00078e000f */
.L_x_113:
[----:B------:R-:W0:Y:S01]  /*5760*/  S2R R11, SR_CgaCtaId ;  /* 0x00000000000b7919 */ /* 0x000e220000008800 */
[----:B------:R-:W-:-:S04]  /*5770*/  MOV R10, 0x400 ;  /* 0x00000400000a7802 */ /* 0x000fc80000000f00 */
[----:B0-----:R-:W-:Y:S02]  /*5780*/  LEA R21, R11, R10, 0x18 ;  /* 0x0000000a0b157211 */ /* 0x001fe400078ec0ff */
[----:B------:R-:W-:Y:S01]  /*5790*/  SHF.L.U32 R10, R4, 0x1f, RZ ;  /* 0x0000001f040a7819 */ /* 0x000fe200000006ff */
[----:B------:R-:W0:Y:S02]  /*57a0*/  @!P2 LDC R11, c[0x0][0x500] ;  /* 0x00014000ff0bab82 */ /* 0x000e240000000800 */
[----:B------:R-:W-:-:S04]  /*57b0*/  IMAD R19, R6, 0x8, R21 ;  /* 0x0000000806137824 */ /* 0x000fc800078e0215 */
[----:B------:R-:W1:Y:S02]  /*57c0*/  SYNCS.PHASECHK.TRANS64.TRYWAIT P1, [R19+URZ+0x30], R10 ;  /* 0x0000300a130075a7 */ /* 0x000e64000802017f */
[----:B-1----:R-:W-:Y:S05]  /*57d0*/  @!P1 BRA `(.L_x_110) ;  /* 0x0000000c00ec9947 */ /* 0x002fea0003800000 */
.L_x_134:
[----:B-1----:R-:W-:Y:S01]  /*57e0*/  PRMT R10, R13, 0x9910, RZ ;  /* 0x000099100d0a7816 */ /* 0x002fe200000000ff */
[----:B0-----:R0:W-:Y:S03]  /*57f0*/  @!P2 SYNCS.ARRIVE.TRANS64 RZ, [R19+URZ], R11 ;  /* 0x0000000b13ffa9a7 */ /* 0x0011e6000800003f */
[----:B------:R-:W-:-:S13]  /*5800*/  ISETP.NE.AND P1, PT, R10, 0x2, PT ;  /* 0x000000020a00780c */ /* 0x000fda0003f25270 */
[----:B0-----:R-:W-:Y:S05]  /*5810*/  @P1 BRA `(.L_x_111) ;  /* 0x0000000000041947 */ /* 0x001fea0003800000 */
[----:B------:R-:W-:Y:S01]  /*5820*/  BPT.TRAP 0x1 ;  /* 0x000000040000795c */ /* 0x000fe20000300000 */
.L_x_111:
[----:B------:R-:W-:Y:S05]  /*5830*/  @P0 BRA `(.L_x_112) ;  /* 0x0000000000040947 */ /* 0x000fea0003800000 */
[----:B------:R-:W-:Y:S01]  /*5840*/  BPT.TRAP 0x1 ;  /* 0x000000040000795c */ /* 0x000fe20000300000 */
.L_x_112:
[----:B------:R-:W-:Y:S01]  /*5850*/  IMAD R21, R6, 0x1000, R21 ;  /* 0x0000100006157824 */ /* 0x000fe200078e0215 */
[----:B------:R-:W-:Y:S01]  /*5860*/  R2UR UR9, R19 ;  /* 0x00000000130972ca */ /* 0x000fe200000e0000 */
[----:B------:R-:W-:Y:S01]  /*5870*/  VIADD R20, R20, 0xffffffff ;  /* 0xffffffff14147836 */ /* 0x000fe20000000000 */
[----:B------:R-:W-:Y:S01]  /*5880*/  UIADD3 UR4, UP0, UR20, 0xf0, URZ ;  /* 0x000000f014047890 */ /* 0x000fe2000ff1e03f */
[----:B------:R-:W-:Y:S01]  /*5890*/  R2UR UR11, R17 ;  /* 0x00000000110b72ca */ /* 0x000fe200000e0000 */
[----:B------:R-:W-:Y:S01]  /*58a0*/  UIADD3 UR24, UP1, UR20, 0x1f0, URZ ;  /* 0x000001f014187890 */ /* 0x000fe2000ff3e03f */
[----:B------:R-:W-:Y:S01]  /*58b0*/  R2UR UR8, R21 ;  /* 0x00000000150872ca */ /* 0x000fe200000e0000 */
[----:B------:R-:W-:Y:S01]  /*58c0*/  UIADD3.X UR5, URZ, UR21, URZ, UP0, !UPT ;  /* 0x000000153f057290 */ /* 0x000fe200087fe43f */
[----:B------:R-:W-:Y:S01]  /*58d0*/  R2UR UR10, R18 ;  /* 0x00000000120a72ca */ /* 0x000fe200000e0000 */
[----:B------:R-:W-:Y:S01]  /*58e0*/  VIADD R6, R6, 0x1 ;  /* 0x0000000106067836 */ /* 0x000fe20000000000 */
[----:B------:R-:W-:Y:S01]  /*58f0*/  R2UR UR12, R5 ;  /* 0x00000000050c72ca */ /* 0x000fe200000e0000 */
[----:B------:R-:W-:Y:S01]  /*5900*/  UIADD3.X UR25, URZ, UR21, URZ, UP1, !UPT ;  /* 0x000000153f197290 */ /* 0x000fe20008ffe43f */
[----:B------:R-:W-:Y:S01]  /*5910*/  R2UR UR19, R16 ;  /* 0x00000000101372ca */ /* 0x000fe200000e0000 */
[----:B------:R-:W-:Y:S01]  /*5920*/  UMOV UR6, 0x0 ;  /* 0x0000000000067882 */ /* 0x000fe20000000000 */
[----:B------:R-:W-:Y:S01]  /*5930*/  ISETP.GT.AND P3, PT, R20, 0x1, PT ;  /* 0x000000011400780c */ /* 0x000fe20003f64270 */
[----:B------:R-:W-:Y:S01]  /*5940*/  UMOV UR7, 0x10000000 ;  /* 0x1000000000077882 */ /* 0x000fe20000000000 */
[----:B------:R-:W-:Y:S01]  /*5950*/  ISETP.NE.AND P1, PT, R6, 0x6, PT ;  /* 0x000000060600780c */ /* 0x000fe20003f25270 */
[----:B------:R-:W-:-:S02]  /*5960*/  VIADD R18, R18, 0x40 ;  /* 0x0000004012127836 */ /* 0x000fc40000000000 */
[----:B------:R-:W-:Y:S01]  /*5970*/  UIADD3 UR14, UR8, 0x180, URZ ;  /* 0x00000180080e7890 */ /* 0x000fe2000fffe03f */
[----:B------:R-:W-:Y:S01]  /*5980*/  SEL R11, RZ, 0x1, P1 ;  /* 0x00000001ff0b7807 */ /* 0x000fe20000800000 */
[----:B------:R-:W-:Y:S01]  /*5990*/  UIADD3 UR15, UR8, 0x6180, URZ ;  /* 0x00006180080f7890 */ /* 0x000fe2000fffe03f */
[----:B------:R-:W-:Y:S02]  /*59a0*/  SEL R6, R6, RZ, P1 ;  /* 0x000000ff06067207 */ /* 0x000fe40000800000 */
[----:B------:R-:W-:Y:S02]  /*59b0*/  LOP3.LUT R4, R4, R11, RZ, 0x3c, !PT ;  /* 0x0000000b04047212 */ /* 0x000fe400078e3cff */
[----:B------:R-:W-:Y:S02]  /*59c0*/  UMOV UR8, UR14 ;  /* 0x0000000e00087c82 */ /* 0x000fe40008000000 */
[----:B------:R0:W-:Y:S02]  /*59d0*/  UTMALDG.3D [UR8], [UR4], desc[UR6] ;  /* 0x00000608040075b4 */ /* 0x0001e40008011000 */
[----:B0-----:R-:W-:Y:S01]  /*59e0*/  UMOV UR8, UR15 ;  /* 0x0000000f00087c82 */ /* 0x001fe20008000000 */
[----:B------:R-:W-:-:S02]  /*59f0*/  UMOV UR11, UR19 ;  /* 0x00000013000b7c82 */ /* 0x000fc40008000000 */
[----:B------:R0:W-:Y:S02]  /*5a00*/  UTMALDG.3D [UR8], [UR24], desc[UR6] ;  /* 0x00000608180075b4 */ /* 0x0001e40008011000 */
[----:B0-----:R-:W-:Y:S05]  /*5a10*/  @P3 BRA `(.L_x_113) ;  /* 0xfffffffc00503947 */ /* 0x001fea000383ffff */
.L_x_109:
[----:B------:R-:W-:Y:S05]  /*5a20*/  BSYNC B1 ;  /* 0x0000000000017941 */ /* 0x000fea0003800000 */
.L_x_108:
[----:B------:R-:W-:Y:S01]  /*5a30*/  LOP3.LUT P5, RZ, R14, 0xff, RZ, 0xc0, !PT ;  /* 0x000000ff0eff7812 */ /* 0x000fe200078ac0ff */
[----:B------:R-:W-:Y:S01]  /*5a40*/  VIADD R6, R15, UR13 ;  /* 0x0000000d0f067c36 */ /* 0x000fe20008000000 */
[----:B------:R-:W-:Y:S01]  /*5a50*/  ULDC.64 UR4, c[0x0][0x650] ;  /* 0x0001940000047ab9 */ /* 0x000fe20000000a00 */
[----:B------:R-:W-:Y:S01]  /*5a60*/  IMAD.U32 R11, RZ, RZ, UR13 ;  /* 0x0000000dff0b7e24 */ /* 0x000fe2000f8e00ff */
[----:B------:R-:W-:Y:S01]  /*5a70*/  UISETP.GE.U32.AND UP0, UPT, UR13, 0x6, UPT ;  /* 0x000000060d00788c */ /* 0x000fe2000bf06070 */
[----:B------:R-:W-:Y:S01]  /*5a80*/  BSSY B1, `(.L_x_114) ;  /* 0x000006b000017945 */ /* 0x000fe20003800000 */
[----:B------:R-:W-:Y:S02]  /*5a90*/  ISETP.GT.U32.AND P1, PT, R6, 0x5, PT ;  /* 0x000000050600780c */ /* 0x000fe40003f24070 */
[----:B------:R-:W-:Y:S02]  /*5aa0*/  PRMT R14, RZ, 0x7610, R14 ;  /* 0x00007610ff0e7816 */ /* 0x000fe4000000000e */
[----:B------:R-:W-:-:S02]  /*5ab0*/  ISETP.LT.U32.AND P1, PT, R11, 0x6, P1 ;  /* 0x000000060b00780c */ /* 0x000fc40000f21070 */
[----:B------:R-:W-:Y:S01]  /*5ac0*/  PLOP3.LUT P3, PT, PT, PT, UP0, 0x80, 0x0 ;  /* 0x000000000000781c */ /* 0x000fe20003f6f008 */
[----:B------:R-:W0:Y:S01]  /*5ad0*/  @P5 S2R R5, SR_CgaCtaId ;  /* 0x0000000000055919 */ /* 0x000e220000008800 */
[----:B------:R-:W-:-:S04]  /*5ae0*/  @P5 MOV R4, 0x400 ;  /* 0x0000040000045802 */ /* 0x000fc80000000f00 */
[----:B0-----:R-:W-:Y:S01]  /*5af0*/  @P5 LEA R10, R5, R4, 0x18 ;  /* 0x00000004050a5211 */ /* 0x001fe200078ec0ff */
[----:B------:R-:W-:-:S03]  /*5b00*/  IMAD.WIDE.U32 R4, R6, -0x55555555, RZ ;  /* 0xaaaaaaab06047825 */ /* 0x000fc600078e00ff */
[----:B------:R0:W-:Y:S01]  /*5b10*/  @P5 SYNCS.ARRIVE.TRANS64.A1T0 RZ, [R10+URZ+0x98], RZ ;  /* 0x000098ff0aff59a7 */ /* 0x0001e2000810003f */
[----:B------:R-:W-:Y:S01]  /*5b20*/  IADD3 R2, P5, R2, R8, RZ ;  /* 0x0000000802027210 */ /* 0x000fe20007fbe0ff */
[----:B------:R-:W-:Y:S01]  /*5b30*/  IMAD.MOV.U32 R4, RZ, RZ, -0x1 ;  /* 0xffffffffff047424 */ /* 0x000fe200078e00ff */
[----:B------:R-:W-:Y:S02]  /*5b40*/  SHF.R.U32.HI R11, RZ, 0x2, R5 ;  /* 0x00000002ff0b7819 */ /* 0x000fe40000011605 */
[----:B------:R-:W-:Y:S01]  /*5b50*/  SEL R5, RZ, 0x1, !P1 ;  /* 0x00000001ff057807 */ /* 0x000fe20004800000 */
[----:B------:R-:W-:Y:S01]  /*5b60*/  IMAD.X R3, R3, 0x1, R0, P5 ;  /* 0x0000000103037824 */ /* 0x000fe200028e0600 */
[----:B------:R-:W-:Y:S01]  /*5b70*/  ISETP.GE.U32.AND P1, PT, R2, UR4, PT ;  /* 0x0000000402007c0c */ /* 0x000fe2000bf26070 */
[----:B------:R-:W-:Y:S01]  /*5b80*/  IMAD R15, R11, -0x6, R6 ;  /* 0xfffffffa0b0f7824 */ /* 0x000fe200078e0206 */
[----:B------:R-:W-:Y:S01]  /*5b90*/  LOP3.LUT R12, R12, R5, RZ, 0x3c, !PT ;  /* 0x000000050c0c7212 */ /* 0x000fe200078e3cff */
[----:B------:R-:W-:Y:S01]  /*5ba0*/  IMAD.MOV.U32 R6, RZ, RZ, -0x1 ;  /* 0xffffffffff067424 */ /* 0x000fe200078e00ff */
[----:B------:R-:W-:Y:S01]  /*5bb0*/  ISETP.GE.U32.AND.EX P1, PT, R3, UR5, PT, P1 ;  /* 0x0000000503007c0c */ /* 0x000fe2000bf26110 */
[----:B------:R-:W-:Y:S01]  /*5bc0*/  IMAD.MOV.U32 R5, RZ, RZ, -0x1 ;  /* 0xffffffffff057424 */ /* 0x000fe200078e00ff */
[----:B------:R-:W-:-:S02]  /*5bd0*/  @P3 LOP3.LUT R12, R12, 0x1, R11, 0x78, !PT ;  /* 0x000000010c0c3812 */ /* 0x000fc400078e780b */
[----:B0-----:R-:W-:-:S09]  /*5be0*/  PRMT R10, RZ, 0x7610, R10 ;  /* 0x00007610ff0a7816 */ /* 0x001fd2000000000a */
[----:B------:R-:W-:Y:S05]  /*5bf0*/  @P1 BRA `(.L_x_115) ;  /* 0x00000004004c1947 */ /* 0x000fea0003800000 */
[----:B------:R-:W0:Y:S01]  /*5c00*/  S2R R17, SR_CTAID.X ;  /* 0x0000000000117919 */ /* 0x000e220000002500 */
[----:B------:R-:W-:Y:S01]  /*5c10*/  ULDC.64 UR4, c[0x0][0x628] ;  /* 0x00018a0000047ab9 */ /* 0x000fe20000000a00 */
[----:B------:R-:W1:Y:S01]  /*5c20*/  LDC R18, c[0x0][0x144] ;  /* 0x00005100ff127b82 */ /* 0x000e620000000800 */
[----:B------:R-:W-:Y:S01]  /*5c30*/  ISETP.NE.U32.AND P1, PT, RZ, UR4, PT ;  /* 0x00000004ff007c0c */ /* 0x000fe2000bf25070 */
[----:B------:R-:W2:Y:S01]  /*5c40*/  S2R R6, SR_CTAID.Y ;  /* 0x0000000000067919 */ /* 0x000ea20000002600 */
[----:B------:R-:W-:Y:S01]  /*5c50*/  ULDC UR6, c[0x0][0x150] ;  /* 0x0000540000067ab9 */ /* 0x000fe20000000800 */
[----:B------:R-:W-:Y:S01]  /*5c60*/  ULDC UR7, c[0x0][0x630] ;  /* 0x00018c0000077ab9 */ /* 0x000fe20000000800 */
[----:B------:R-:W-:Y:S01]  /*5c70*/  ISETP.NE.AND.EX P1, PT, RZ, UR5, PT, P1 ;  /* 0x00000005ff007c0c */ /* 0x000fe2000bf25310 */
[----:B------:R-:W-:Y:S01]  /*5c80*/  IMAD.MOV.U32 R4, RZ, RZ, R2 ;  /* 0x000000ffff047224 */ /* 0x000fe200078e0002 */
[----:B0-----:R-:W-:-:S05]  /*5c90*/  I2FP.F32.U32 R5, R17 ;  /* 0x0000001100057245 */ /* 0x001fca0000201000 */
[----:B------:R-:W-:Y:S01]  /*5ca0*/  FMUL R20, R5, UR6 ;  /* 0x0000000605147c20 */ /* 0x000fe20008400000 */
[----:B------:R-:W-:-:S05]  /*5cb0*/  IMAD.MOV.U32 R5, RZ, RZ, R3 ;  /* 0x000000ffff057224 */ /* 0x000fca00078e0003 */
[----:B--2---:R-:W-:Y:S05]  /*5cc0*/  @!P1 BRA `(.L_x_116) ;  /* 0x0000000000289947 */ /* 0x004fea0003800000 */
[----:B------:R-:W-:Y:S02]  /*5cd0*/  ULDC UR6, c[0x0][0x634] ;  /* 0x00018d0000067ab9 */ /* 0x000fe40000000800 */
[----:B------:R-:W-:-:S05]  /*5ce0*/  IADD3 R5, P1, R2, UR6, RZ ;  /* 0x0000000602057c10 */ /* 0x000fca000ff3e0ff */
[----:B------:R-:W-:-:S04]  /*5cf0*/  IMAD.X R19, RZ, RZ, R3, P1 ;  /* 0x000000ffff137224 */ /* 0x000fc800008e0603 */
[----:B------:R-:W-:-:S04]  /*5d00*/  IMAD.WIDE.U32 R10, R19, UR4, RZ ;  /* 0x00000004130a7c25 */ /* 0x000fc8000f8e00ff */
[----:B------:R-:W-:-:S04]  /*5d10*/  IMAD.WIDE.U32 R10, P1, R5, UR5, R10 ;  /* 0x00000005050a7c25 */ /* 0x000fc8000f82000a */
[----:B------:R-:W-:-:S04]  /*5d20*/  IMAD.WIDE.U32 R4, R5, UR4, RZ ;  /* 0x0000000405047c25 */ /* 0x000fc8000f8e00ff */
[----:B------:R-:W-:Y:S01]  /*5d30*/  IMAD.MOV.U32 R4, RZ, RZ, R11 ;  /* 0x000000ffff047224 */ /* 0x000fe200078e000b */
[----:B------:R-:W-:Y:S01]  /*5d40*/  IADD3 RZ, P3, R5, R10, RZ ;  /* 0x0000000a05ff7210 */ /* 0x000fe20007f7e0ff */
[----:B------:R-:W-:-:S04]  /*5d50*/  IMAD.X R5, RZ, RZ, RZ, P1 ;  /* 0x000000ffff057224 */ /* 0x000fc800008e06ff */
[----:B------:R-:W-:-:S08]  /*5d60*/  IMAD.WIDE.U32.X R4, R19, UR5, R4, P3 ;  /* 0x0000000513047c25 */ /* 0x000fd000098e0404 */
.L_x_116:
[--C-:B------:R-:W-:Y:S01]  /*5d70*/  SHF.R.U64 R16, R4, UR7, R5.reuse ;  /* 0x0000000704107c19 */ /* 0x100fe20008001205 */
[----:B------:R-:W0:Y:S01]  /*5d80*/  F2I.U32.TRUNC.NTZ R20, R20 ;  /* 0x0000001400147305 */ /* 0x000e22000020f000 */
[----:B------:R-:W-:Y:S01]  /*5d90*/  SHF.R.U32.HI R4, RZ, UR7, R5 ;  /* 0x00000007ff047c19 */ /* 0x000fe20008011605 */
[----:B------:R-:W-:Y:S01]  /*5da0*/  ULDC.64 UR4, c[0x0][0x620] ;  /* 0x0001880000047ab9 */ /* 0x000fe20000000a00 */
[----:B------:R-:W-:Y:S01]  /*5db0*/  IADD3 R11, P1, RZ, -R16, RZ ;  /* 0x80000010ff0b7210 */ /* 0x000fe20007f3e0ff */
[----:B------:R-:W-:Y:S01]  /*5dc0*/  ULDC.64 UR6, c[0x0][0x640] ;  /* 0x0001900000067ab9 */ /* 0x000fe20000000a00 */
[----:B------:R-:W2:Y:S03]  /*5dd0*/  LDC R21, c[0x0][0x148] ;  /* 0x00005200ff157b82 */ /* 0x000ea60000000800 */
[----:B------:R-:W-:Y:S01]  /*5de0*/  IMAD.X R4, RZ, RZ, ~R4, P1 ;  /* 0x000000ffff047224 */ /* 0x000fe200008e0e04 */
[----:B------:R-:W-:-:S03]  /*5df0*/  ISETP.NE.U32.AND P1, PT, RZ, UR6, PT ;  /* 0x00000006ff007c0c */ /* 0x000fc6000bf25070 */
[----:B------:R-:W-:Y:S01]  /*5e00*/  IMAD R10, R4, UR4, RZ ;  /* 0x00000004040a7c24 */ /* 0x000fe2000f8e02ff */
[----:B------:R-:W-:Y:S01]  /*5e10*/  ISETP.NE.AND.EX P1, PT, RZ, UR7, PT, P1 ;  /* 0x00000007ff007c0c */ /* 0x000fe2000bf25310 */
[----:B------:R-:W-:Y:S01]  /*5e20*/  IMAD.WIDE.U32 R4, R11, UR4, R2 ;  /* 0x000000040b047c25 */ /* 0x000fe2000f8e0002 */
[----:B------:R-:W-:-:S03]  /*5e30*/  ULDC UR4, c[0x0][0x618] ;  /* 0x0001860000047ab9 */ /* 0x000fc60000000800 */
[----:B------:R-:W-:Y:S01]  /*5e40*/  IMAD R11, R11, UR5, R10 ;  /* 0x000000050b0b7c24 */ /* 0x000fe2000f8e020a */
[----:B------:R-:W-:Y:S01]  /*5e50*/  ULDC UR5, c[0x0][0x154] ;  /* 0x0000550000057ab9 */ /* 0x000fe20000000800 */
[----:B0-----:R-:W-:Y:S02]  /*5e60*/  IMAD.MOV R10, RZ, RZ, -R20 ;  /* 0x000000ffff0a7224 */ /* 0x001fe400078e0a14 */
[----:B------:R-:W-:Y:S02]  /*5e70*/  IMAD.IADD R5, R5, 0x1, R11 ;  /* 0x0000000105057824 */ /* 0x000fe400078e020b */
[----:B-1----:R-:W-:Y:S01]  /*5e80*/  IMAD R17, R18, R10, R17 ;  /* 0x0000000a12117224 */ /* 0x002fe200078e0211 */
[----:B------:R-:W-:Y:S02]  /*5e90*/  I2FP.F32.U32 R10, R6 ;  /* 0x00000006000a7245 */ /* 0x000fe40000201000 */
[--C-:B------:R-:W-:Y:S02]  /*5ea0*/  SHF.R.U64 R18, R4, UR4, R5.reuse ;  /* 0x0000000404127c19 */ /* 0x100fe40008001205 */
[----:B------:R-:W-:Y:S01]  /*5eb0*/  SHF.R.U32.HI R5, RZ, UR4, R5 ;  /* 0x00000004ff057c19 */ /* 0x000fe20008011605 */
[----:B------:R-:W-:Y:S01]  /*5ec0*/  FMUL R10, R10, UR5 ;  /* 0x000000050a0a7c20 */ /* 0x000fe20008400000 */
[----:B------:R-:W-:-:S02]  /*5ed0*/  ULDC UR4, c[0x0][0x608] ;  /* 0x0001820000047ab9 */ /* 0x000fc40000000800 */
[--C-:B------:R-:W-:Y:S01]  /*5ee0*/  SHF.R.U64 R20, R18, UR4, R5.reuse ;  /* 0x0000000412147c19 */ /* 0x100fe20008001205 */
[----:B------:R0:W1:Y:S01]  /*5ef0*/  F2I.U32.TRUNC.NTZ R22, R10 ;  /* 0x0000000a00167305 */ /* 0x000062000020f000 */
[----:B------:R-:W-:Y:S01]  /*5f00*/  SHF.R.U32.HI R5, RZ, UR4, R5 ;  /* 0x00000004ff057c19 */ /* 0x000fe20008011605 */
[----:B------:R-:W-:-:S03]  /*5f10*/  ULDC UR4, c[0x0][0x658] ;  /* 0x0001960000047ab9 */ /* 0x000fc60000000800 */
[--C-:B------:R-:W-:Y:S02]  /*5f20*/  SHF.R.U64 R19, R20, UR4, R5.reuse ;  /* 0x0000000414137c19 */ /* 0x100fe40008001205 */
[----:B------:R-:W-:-:S03]  /*5f30*/  SHF.R.U32.HI R23, RZ, UR4, R5 ;  /* 0x00000004ff177c19 */ /* 0x000fc60008011605 */
[----:B------:R-:W-:Y:S02]  /*5f40*/  IMAD.MOV.U32 R4, RZ, RZ, R19 ;  /* 0x000000ffff047224 */ /* 0x000fe400078e0013 */
[----:B------:R-:W-:Y:S01]  /*5f50*/  IMAD.MOV.U32 R5, RZ, RZ, R23 ;  /* 0x000000ffff057224 */ /* 0x000fe200078e0017 */
[----:B0-----:R-:W-:Y:S06]  /*5f60*/  @!P1 BRA `(.L_x_117) ;  /* 0x0000000000289947 */ /* 0x001fec0003800000 */
        /* <DEDUP_REMOVED lines=10> */
.L_x_117:
[----:B------:R-:W-:Y:S01]  /*6010*/  ULDC UR4, c[0x0][0x648] ;  /* 0x0001920000047ab9 */ /* 0x000fe20000000800 */
[----:B-1----:R-:W-:Y:S01]  /*6020*/  IMAD.MOV R22, RZ, RZ, -R22 ;  /* 0x000000ffff167224 */ /* 0x002fe200078e0a16 */
[----:B------:R-:W-:Y:S01]  /*6030*/  SHF.R.U64 R5, R4, UR4, R5 ;  /* 0x0000000404057c19 */ /* 0x000fe20008001205 */
[----:B------:R-:W-:Y:S01]  /*6040*/  ULDC UR4, c[0x0][0x638] ;  /* 0x00018e0000047ab9 */ /* 0x000fe20000000800 */
[----:B------:R-:W-:Y:S01]  /*6050*/  LOP3.LUT R4, R20, UR17, RZ, 0xc0, !PT ;  /* 0x0000001114047c12 */ /* 0x000fe2000f8ec0ff */
[----:B--2---:R-:W-:Y:S01]  /*6060*/  @P4 IMAD R17, R21, R22, R6 ;  /* 0x0000001615114224 */ /* 0x004fe200078e0206 */
[----:B------:R-:W-:Y:S01]  /*6070*/  LOP3.LUT R18, R18, UR16, RZ, 0xc0, !PT ;  /* 0x0000001012127c12 */ /* 0x000fe2000f8ec0ff */
[----:B------:R-:W-:Y:S01]  /*6080*/  IMAD.MOV R6, RZ, RZ, -R5 ;  /* 0x000000ffff067224 */ /* 0x000fe200078e0a05 */
[----:B------:R-:W-:Y:S01]  /*6090*/  ULDC UR5, c[0x0][0x610] ;  /* 0x0001840000057ab9 */ /* 0x000fe20000000800 */
[----:B------:R-:W-:Y:S02]  /*60a0*/  IMAD R4, R5, UR18, R4 ;  /* 0x0000001205047c24 */ /* 0x000fe4000f8e0204 */
[----:B------:R-:W-:Y:S01]  /*60b0*/  IMAD R19, R6, UR4, R19 ;  /* 0x0000000406137c24 */ /* 0x000fe2000f8e0213 */
[----:B------:R-:W-:Y:S01]  /*60c0*/  ULDC UR4, c[0x0][0x600] ;  /* 0x0001800000047ab9 */ /* 0x000fe20000000800 */
[----:B------:R-:W-:-:S02]  /*60d0*/  IMAD R17, R4, UR5, R17 ;  /* 0x0000000504117c24 */ /* 0x000fc4000f8e0211 */
[----:B------:R-:W-:Y:S02]  /*60e0*/  IMAD R6, R19, UR4, R18 ;  /* 0x0000000413067c24 */ /* 0x000fe4000f8e0212 */
[----:B------:R-:W-:Y:S02]  /*60f0*/  IMAD.MOV.U32 R10, RZ, RZ, 0x1 ;  /* 0x00000001ff0a7424 */ /* 0x000fe400078e00ff */
[----:B------:R-:W-:Y:S01]  /*6100*/  IMAD.MOV.U32 R5, RZ, RZ, R16 ;  /* 0x000000ffff057224 */ /* 0x000fe200078e0010 */
[----:B------:R-:W-:Y:S02]  /*6110*/  SEL R4, R6, R17, !P4 ;  /* 0x0000001106047207 */ /* 0x000fe40006000000 */
[----:B------:R-:W-:-:S07]  /*6120*/  SEL R6, R17, R6, !P4 ;  /* 0x0000000611067207 */ /* 0x000fce0006000000 */
.L_x_115:
[----:B------:R-:W-:Y:S05]  /*6130*/  BSYNC B1 ;  /* 0x0000000000017941 */ /* 0x000fea0003800000 */
.L_x_114:
[----:B------:R-:W-:-:S13]  /*6140*/  LOP3.LUT P1, RZ, R10, 0xff, RZ, 0xc0, !PT ;  /* 0x000000ff0aff7812 */ /* 0x000fda000782c0ff */
[----:B------:R-:W-:Y:S05]  /*6150*/  @P1 BRA `(.L_x_118) ;  /* 0xfffffff4004c1947 */ /* 0x000fea000383ffff */
[----:B------:R-:W-:Y:S05]  /*6160*/  BSYNC B0 ;  /* 0x0000000000007941 */ /* 0x000fea0003800000 */
.L_x_106:
[----:B------:R-:W-:-:S03]  /*6170*/  UMOV UR4, 0xffffffff ;  /* 0xffffffff00047882 */ /* 0x000fc60000000000 */
[----:B------:R-:W-:Y:S05]  /*6180*/  BRA.DIV UR4, `(.L_x_119) ;  /* 0x0000000604947947 */ /* 0x000fea000b800000 */
[----:B------:R-:W-:-:S13]  /*6190*/  ELECT P0, URZ, PT ;  /* 0x00000000003f782f */ /* 0x000fda0003800000 */
.L_x_137:
[----:B------:R-:W-:Y:S04]  /*61a0*/  BSSY B0, `(.L_x_120) ;  /* 0x000003d000007945 */ /* 0x000fe80003800000 */
[----:B------:R-:W-:Y:S05]  /*61b0*/  @!P0 BRA `(.L_x_121) ;  /* 0x0000000000ec8947 */ /* 0x000fea0003800000 */
[----:B------:R-:W-:-:S04]  /*61c0*/  LOP3.LUT R7, R7, 0x2, RZ, 0xfc, !PT ;  /* 0x0000000207077812 */ /* 0x000fc800078efcff */
[----:B------:R-:W-:-:S13]  /*61d0*/  ISETP.NE.AND P0, PT, R7, 0x3, PT ;  /* 0x000000030700780c */ /* 0x000fda0003f05270 */
[----:B------:R-:W-:Y:S05]  /*61e0*/  @!P0 BRA `(.L_x_122) ;  /* 0x0000000000048947 */ /* 0x000fea0003800000 */
[----:B------:R-:W-:Y:S01]  /*61f0*/  BPT.TRAP 0x1 ;  /* 0x000000040000795c */ /* 0x000fe20000300000 */
.L_x_122:
[----:B------:R-:W0:Y:S01]  /*6200*/  S2R R3, SR_CgaCtaId ;  /* 0x0000000000037919 */ /* 0x000e220000008800 */
[----:B------:R-:W-:Y:S02]  /*6210*/  MOV R0, 0x400 ;  /* 0x0000040000007802 */ /* 0x000fe40000000f00 */
[----:B------:R-:W-:Y:S02]  /*6220*/  SHF.L.U32 R2, R12, 0x1f, RZ ;  /* 0x0000001f0c027819 */ /* 0x000fe400000006ff */
[----:B0-----:R-:W-:-:S05]  /*6230*/  LEA R0, R3, R0, 0x18 ;  /* 0x0000000003007211 */ /* 0x001fca00078ec0ff */
[----:B------:R-:W-:-:S04]  /*6240*/  VIADD R0, R0, 0x30 ;  /* 0x0000003000007836 */ /* 0x000fc80000000000 */
[C---:B------:R-:W-:Y:S02]  /*6250*/  IMAD R5, R15.reuse, 0x8, R0 ;  /* 0x000000080f057824 */ /* 0x040fe400078e0200 */
[----:B------:R-:W-:Y:S02]  /*6260*/  VIADD R15, R15, 0x1 ;  /* 0x000000010f0f7836 */ /* 0x000fe40000000000 */
[----:B------:R-:W0:Y:S03]  /*6270*/  SYNCS.PHASECHK.TRANS64.TRYWAIT P0, [R5+URZ], R2 ;  /* 0x00000002050075a7 */ /* 0x000e26000800017f */
[----:B------:R-:W-:-:S04]  /*6280*/  ISETP.NE.AND P1, PT, R15, 0x6, PT ;  /* 0x000000060f00780c */ /* 0x000fc80003f25270 */
[----:B------:R-:W-:Y:S02]  /*6290*/  SEL R3, RZ, 0x1, P1 ;  /* 0x00000001ff037807 */ /* 0x000fe40000800000 */
[----:B------:R-:W-:Y:S02]  /*62a0*/  SEL R15, R15, RZ, P1 ;  /* 0x000000ff0f0f7207 */ /* 0x000fe40000800000 */
[----:B------:R-:W-:-:S03]  /*62b0*/  LOP3.LUT R12, R12, R3, RZ, 0x3c, !PT ;  /* 0x000000030c0c7212 */ /* 0x000fc600078e3cff */
[----:B------:R-:W-:Y:S01]  /*62c0*/  IMAD R7, R15, 0x8, R0 ;  /* 0x000000080f077824 */ /* 0x000fe200078e0200 */
[----:B------:R-:W-:Y:S01]  /*62d0*/  SHF.L.U32 R4, R12, 0x1f, RZ ;  /* 0x0000001f0c047819 */ /* 0x000fe200000006ff */
[----:B0-----:R-:W-:Y:S06]  /*62e0*/  @!P0 BRA `(.L_x_123) ;  /* 0x0000000400608947 */ /* 0x001fec0003800000 */
.L_x_138:
[----:B------:R-:W1:Y:S01]  /*62f0*/  SYNCS.PHASECHK.TRANS64.TRYWAIT P0, [R7+URZ], R4 ;  /* 0x00000004070075a7 */ /* 0x000e62000800017f */
[----:B0-----:R-:W-:-:S05]  /*6300*/  VIADD R2, R15, 0x1 ;  /* 0x000000010f027836 */ /* 0x001fca0000000000 */
[----:B------:R-:W-:-:S04]  /*6310*/  ISETP.NE.AND P1, PT, R2, 0x6, PT ;  /* 0x000000060200780c */ /* 0x000fc80003f25270 */
[----:B------:R-:W-:Y:S02]  /*6320*/  SEL R3, RZ, 0x1, P1 ;  /* 0x00000001ff037807 */ /* 0x000fe40000800000 */
[----:B------:R-:W-:Y:S02]  /*6330*/  SEL R9, R2, RZ, P1 ;  /* 0x000000ff02097207 */ /* 0x000fe40000800000 */
[----:B------:R-:W-:-:S03]  /*6340*/  LOP3.LUT R12, R12, R3, RZ, 0x3c, !PT ;  /* 0x000000030c0c7212 */ /* 0x000fc600078e3cff */
[----:B------:R-:W-:Y:S01]  /*6350*/  IMAD R6, R9, 0x8, R0 ;  /* 0x0000000809067824 */ /* 0x000fe200078e0200 */
[----:B------:R-:W-:Y:S01]  /*6360*/  SHF.L.U32 R5, R12, 0x1f, RZ ;  /* 0x0000001f0c057819 */ /* 0x000fe200000006ff */
[----:B-1----:R-:W-:Y:S06]  /*6370*/  @!P0 BRA `(.L_x_124) ;  /* 0x0000000400508947 */ /* 0x002fec0003800000 */
.L_x_139:
[----:B------:R-:W1:Y:S01]  /*6380*/  SYNCS.PHASECHK.TRANS64.TRYWAIT P0, [R6+URZ], R5 ;  /* 0x00000005060075a7 */ /* 0x000e62000800017f */
[----:B------:R-:W-:-:S05]  /*6390*/  VIADD R2, R9, 0x1 ;  /* 0x0000000109027836 */ /* 0x000fca0000000000 */
[----:B------:R-:W-:-:S04]  /*63a0*/  ISETP.NE.AND P1, PT, R2, 0x6, PT ;  /* 0x000000060200780c */ /* 0x000fc80003f25270 */
[----:B------:R-:W-:Y:S02]  /*63b0*/  SEL R3, RZ, 0x1, P1 ;  /* 0x00000001ff037807 */ /* 0x000fe40000800000 */
[----:B0-----:R-:W-:Y:S02]  /*63c0*/  SEL R7, R2, RZ, P1 ;  /* 0x000000ff02077207 */ /* 0x001fe40000800000 */
[----:B------:R-:W-:-:S03]  /*63d0*/  LOP3.LUT R12, R12, R3, RZ, 0x3c, !PT ;  /* 0x000000030c0c7212 */ /* 0x000fc600078e3cff */
[----:B------:R-:W-:Y:S01]  /*63e0*/  IMAD R9, R7, 0x8, R0 ;  /* 0x0000000807097824 */ /* 0x000fe200078e0200 */
[----:B------:R-:W-:Y:S01]  /*63f0*/  SHF.L.U32 R4, R12, 0x1f, RZ ;  /* 0x0000001f0c047819 */ /* 0x000fe200000006ff */
[----:B-1----:R-:W-:Y:S06]  /*6400*/  @!P0 BRA `(.L_x_125) ;  /* 0x0000000400408947 */ /* 0x002fec0003800000 */
.L_x_140:
[----:B------:R-:W1:Y:S01]  /*6410*/  SYNCS.PHASECHK.TRANS64.TRYWAIT P0, [R9+URZ], R4 ;  /* 0x00000004090075a7 */ /* 0x000e62000800017f */
[----:B------:R-:W-:-:S05]  /*6420*/  VIADD R2, R7, 0x1 ;  /* 0x0000000107027836 */ /* 0x000fca0000000000 */
[----:B------:R-:W-:-:S04]  /*6430*/  ISETP.NE.AND P1, PT, R2, 0x6, PT ;  /* 0x000000060200780c */ /* 0x000fc80003f25270 */
[----:B------:R-:W-:Y:S02]  /*6440*/  SEL R3, RZ, 0x1, P1 ;  /* 0x00000001ff037807 */ /* 0x000fe40000800000 */
[----:B------:R-:W-:Y:S02]  /*6450*/  SEL R7, R2, RZ, P1 ;  /* 0x000000ff02077207 */ /* 0x000fe40000800000 */
[----:B------:R-:W-:-:S03]  /*6460*/  LOP3.LUT R11, R12, R3, RZ, 0x3c, !PT ;  /* 0x000000030c0b7212 */ /* 0x000fc600078e3cff */
[----:B0-----:R-:W-:Y:S01]  /*6470*/  IMAD R6, R7, 0x8, R0 ;  /* 0x0000000807067824 */ /* 0x001fe200078e0200 */
[----:B------:R-:W-:Y:S01]  /*6480*/  SHF.L.U32 R5, R11, 0x1f, RZ ;  /* 0x0000001f0b057819 */ /* 0x000fe200000006ff */
[----:B-1----:R-:W-:Y:S06]  /*6490*/  @!P0 BRA `(.L_x_126) ;  /* 0x0000000400308947 */ /* 0x002fec0003800000 */
.L_x_141:
[----:B------:R-:W1:Y:S01]  /*64a0*/  SYNCS.PHASECHK.TRANS64.TRYWAIT P0, [R6+URZ], R5 ;  /* 0x00000005060075a7 */ /* 0x000e62000800017f */
[----:B------:R-:W-:-:S05]  /*64b0*/  VIADD R2, R7, 0x1 ;  /* 0x0000000107027836 */ /* 0x000fca0000000000 */
[----:B------:R-:W-:-:S04]  /*64c0*/  ISETP.NE.AND P1, PT, R2, 0x6, PT ;  /* 0x000000060200780c */ /* 0x000fc80003f25270 */
[----:B0-----:R-:W-:Y:S02]  /*64d0*/  SEL R4, RZ, 0x1, P1 ;  /* 0x00000001ff047807 */ /* 0x001fe40000800000 */
[----:B------:R-:W-:Y:S02]  /*64e0*/  SEL R3, R2, RZ, P1 ;  /* 0x000000ff02037207 */ /* 0x000fe40000800000 */
[----:B------:R-:W-:Y:S01]  /*64f0*/  LOP3.LUT R4, R11, R4, RZ, 0x3c, !PT ;  /* 0x000000040b047212 */ /* 0x000fe200078e3cff */
[----:B-1----:R-:W-:Y:S06]  /*6500*/  @!P0 BRA `(.L_x_127) ;  /* 0x0000000400288947 */ /* 0x002fec0003800000 */
.L_x_142:
[----:B------:R-:W-:Y:S01]  /*6510*/  IMAD R3, R3, 0x8, R0 ;  /* 0x0000000803037824 */ /* 0x000fe200078e0200 */
[----:B------:R-:W-:-:S07]  /*6520*/  SHF.L.U32 R0, R4, 0x1f, RZ ;  /* 0x0000001f04007819 */ /* 0x000fce00000006ff */
.L_x_128:
[----:B-1----:R1:W2:Y:S02]  /*6530*/  SYNCS.PHASECHK.TRANS64.TRYWAIT P0, [R3+URZ], R0 ;  /* 0x00000000030075a7 */ /* 0x0022a4000800017f */
[----:B--2---:R-:W-:Y:S05]  /*6540*/  @!P0 NANOSLEEP.SYNCS 0x989680 ;  /* 0x009896800000895d */ /* 0x004fea0003900000 */
[----:B------:R-:W2:Y:S02]  /*6550*/  @!P0 SYNCS.PHASECHK.TRANS64 P0, [R3+URZ], R0 ;  /* 0x00000000030085a7 */ /* 0x000ea4000800007f */
[----:B--2---:R-:W-:Y:S05]  /*6560*/  @!P0 BRA `(.L_x_128) ;  /* 0xfffffffc00f08947 */ /* 0x004fea000383ffff */
.L_x_121:
[----:B------:R-:W-:Y:S05]  /*6570*/  BSYNC B0 ;  /* 0x0000000000007941 */ /* 0x000fea0003800000 */
.L_x_120:
[----:B------:R-:W-:Y:S05]  /*6580*/  EXIT ;  /* 0x000000000000794d */ /* 0x000fea0003800000 */
.L_x_15:
[----:B0-----:R-:W-:-:S04]  /*6590*/  IMAD.U32 R15, RZ, RZ, UR15 ;  /* 0x0000000fff0f7e24 */ /* 0x001fc8000f8e00ff */
[----:B------:R0:W1:Y:S03]  /*65a0*/  SYNCS.PHASECHK.TRANS64.TRYWAIT P0, [R15+URZ+-0x8], R14 ;  /* 0xfffff80e0f0075a7 */ /* 0x000066000800017f */
[----:B-1----:R-:W-:Y:S05]  /*65b0*/  @!P0 NANOSLEEP.SYNCS 0x989680 ;  /* 0x009896800000895d */ /* 0x002fea0003900000 */
[----:B------:R-:W1:Y:S02]  /*65c0*/  @!P0 SYNCS.PHASECHK.TRANS64 P0, [R15+URZ+-0x8], R14 ;  /* 0xfffff80e0f0085a7 */ /* 0x000e64000800007f */
[----:B-1----:R-:W-:Y:S05]  /*65d0*/  @!P0 BRA `(.L_x_15) ;  /* 0xfffffffc00ec8947 */ /* 0x002fea000383ffff */
[----:B------:R-:W-:Y:S05]  /*65e0*/  BRA `(.L_x_129) ;  /* 0xffffffac00c87947 */ /* 0x000fea000383ffff */
.L_x_20:
[----:B-1----:R-:W-:-:S04]  /*65f0*/  IMAD.U32 R15, RZ, RZ, UR6 ;  /* 0x00000006ff0f7e24 */ /* 0x002fc8000f8e00ff */
[----:B------:R1:W2:Y:S03]  /*6600*/  SYNCS.PHASECHK.TRANS64.TRYWAIT P0, [R15+URZ], R14 ;  /* 0x0000000e0f0075a7 */ /* 0x0002a6000800017f */
[----:B--2---:R-:W-:Y:S05]  /*6610*/  @!P0 NANOSLEEP.SYNCS 0x989680 ;  /* 0x009896800000895d */ /* 0x004fea0003900000 */
[----:B------:R-:W2:Y:S02]  /*6620*/  @!P0 SYNCS.PHASECHK.TRANS64 P0, [R15+URZ], R14 ;  /* 0x0000000e0f0085a7 */ /* 0x000ea4000800007f */
[----:B--2---:R-:W-:Y:S05]  /*6630*/  @!P0 BRA `(.L_x_20) ;  /* 0xfffffffc00ec8947 */ /* 0x004fea000383ffff */
[----:B------:R-:W-:Y:S05]  /*6640*/  BRA `(.L_x_19) ;  /* 0xffffffb000707947 */ /* 0x000fea000383ffff */
.L_x_26:
[----:B-1----:R-:W-:-:S04]  /*6650*/  IMAD.U32 R16, RZ, RZ, UR9 ;  /* 0x00000009ff107e24 */ /* 0x002fc8000f8e00ff */
[----:B------:R1:W2:Y:S03]  /*6660*/  SYNCS.PHASECHK.TRANS64.TRYWAIT P0, [R16+URZ], R15 ;  /* 0x0000000f100075a7 */ /* 0x0002a6000800017f */
[----:B--2---:R-:W-:Y:S05]  /*6670*/  @!P0 NANOSLEEP.SYNCS 0x989680 ;  /* 0x009896800000895d */ /* 0x004fea0003900000 */
[----:B------:R-:W2:Y:S02]  /*6680*/  @!P0 SYNCS.PHASECHK.TRANS64 P0, [R16+URZ], R15 ;  /* 0x0000000f100085a7 */ /* 0x000ea4000800007f */
[----:B--2---:R-:W-:Y:S05]  /*6690*/  @!P0 BRA `(.L_x_26) ;  /* 0xfffffffc00ec8947 */ /* 0x004fea000383ffff */
[----:B------:R-:W-:Y:S05]  /*66a0*/  BRA `(.L_x_25) ;  /* 0xffffffb400c47947 */ /* 0x000fea000383ffff */
.L_x_34:
[----:B0-----:R-:W-:-:S04]  /*66b0*/  IMAD.U32 R15, RZ, RZ, UR15 ;  /* 0x0000000fff0f7e24 */ /* 0x001fc8000f8e00ff */
[----:B------:R0:W1:Y:S03]  /*66c0*/  SYNCS.PHASECHK.TRANS64.TRYWAIT P0, [R15+URZ+0x8], R14 ;  /* 0x0000080e0f0075a7 */ /* 0x000066000800017f */
[----:B-1----:R-:W-:Y:S05]  /*66d0*/  @!P0 NANOSLEEP.SYNCS 0x989680 ;  /* 0x009896800000895d */ /* 0x002fea0003900000 */
[----:B------:R-:W1:Y:S02]  /*66e0*/  @!P0 SYNCS.PHASECHK.TRANS64 P0, [R15+URZ+0x8], R14 ;  /* 0x0000080e0f0085a7 */ /* 0x000e64000800007f */
[----:B-1----:R-:W-:Y:S05]  /*66f0*/  @!P0 BRA `(.L_x_34) ;  /* 0xfffffffc00ec8947 */ /* 0x002fea000383ffff */
[----:B------:R-:W-:Y:S05]  /*6700*/  BRA `(.L_x_130) ;  /* 0xffffffbc00fc7947 */ /* 0x000fea000383ffff */
.L_x_107:
[----:B------:R-:W-:Y:S01]  /*6710*/  BSSY B1, `(.L_x_131) ;  /* 0x0000006000017945 */ /* 0x000fe20003800000 */
[----:B------:R-:W-:-:S07]  /*6720*/  IMAD.MOV.U32 R10, RZ, RZ, -0x1 ;  /* 0xffffffffff0a7424 */ /* 0x000fce00078e00ff */
[----:B------:R-:W-:Y:S05]  /*6730*/  WARPSYNC.COLLECTIVE R10, `(.L_x_132) ;  /* 0x000000000a0c7348 */ /* 0x000fea0003c00000 */
[----:B------:R-:W-:Y:S02]  /*6740*/  ELECT P1, UR62, PT ;  /* 0x00000000003e782f */ /* 0x000fe40003820000 */
[----:B------:R-:W-:Y:S01]  /*6750*/  MOV R10, UR62 ;  /* 0x0000003e000a7c02 */ /* 0x000fe20008000f00 */
[----:B------:R-:W-:Y:S10]  /*6760*/  ENDCOLLECTIVE ;  /* 0x000000000000791b */ /* 0x000ff40003800000 */
.L_x_132:
[----:B------:R-:W-:Y:S05]  /*6770*/  BSYNC B1 ;  /* 0x0000000000017941 */ /* 0x000fea0003800000 */
.L_x_131:
[----:B------:R-:W-:Y:S05]  /*6780*/  BRA `(.L_x_133) ;  /* 0xffffffec00cc7947 */ /* 0x000fea000383ffff */
.L_x_110:
[----:B-1----:R1:W2:Y:S02]  /*6790*/  SYNCS.PHASECHK.TRANS64.TRYWAIT P1, [R19+URZ+0x30], R10 ;  /* 0x0000300a130075a7 */ /* 0x0022a4000802017f */
[----:B--2---:R-:W-:Y:S05]  /*67a0*/  @!P1 NANOSLEEP.SYNCS 0x989680 ;  /* 0x009896800000995d */ /* 0x004fea0003900000 */
[----:B------:R-:W2:Y:S02]  /*67b0*/  @!P1 SYNCS.PHASECHK.TRANS64 P1, [R19+URZ+0x30], R10 ;  /* 0x0000300a130095a7 */ /* 0x000ea4000802007f */
[----:B--2---:R-:W-:Y:S05]  /*67c0*/  @!P1 BRA `(.L_x_110) ;  /* 0xfffffffc00f09947 */ /* 0x004fea000383ffff */
[----:B------:R-:W-:Y:S05]  /*67d0*/  BRA `(.L_x_134) ;  /* 0xfffffff000007947 */ /* 0x000fea000383ffff */
.L_x_119:
[----:B------:R-:W-:Y:S01]  /*67e0*/  BSSY B0, `(.L_x_135) ;  /* 0x0000006000007945 */ /* 0x000fe20003800000 */
[----:B------:R-:W-:-:S07]  /*67f0*/  IMAD.MOV.U32 R10, RZ, RZ, -0x1 ;  /* 0xffffffffff0a7424 */ /* 0x000fce00078e00ff */
[----:B------:R-:W-:Y:S05]  /*6800*/  WARPSYNC.COLLECTIVE R10, `(.L_x_136) ;  /* 0x000000000a0c7348 */ /* 0x000fea0003c00000 */
[----:B------:R-:W-:Y:S02]  /*6810*/  ELECT P1, UR62, PT ;  /* 0x00000000003e782f */ /* 0x000fe40003820000 */
[----:B------:R-:W-:Y:S01]  /*6820*/  MOV R10, UR62 ;  /* 0x0000003e000a7c02 */ /* 0x000fe20008000f00 */
[----:B------:R-:W-:Y:S10]  /*6830*/  ENDCOLLECTIVE ;  /* 0x000000000000791b */ /* 0x000ff40003800000 */
.L_x_136:
[----:B------:R-:W-:Y:S05]  /*6840*/  BSYNC B0 ;  /* 0x0000000000007941 */ /* 0x000fea0003800000 */
.L_x_135:
[----:B------:R-:W-:Y:S01]  /*6850*/  PLOP3.LUT P0, PT, P1, PT, PT, 0x80, 0x0 ;  /* 0x000000000000781c */ /* 0x000fe20000f0f070 */
[----:B------:R-:W-:-:S12]  /*6860*/  BRA `(.L_x_137) ;  /* 0xfffffff8004c7947 */ /* 0x000fd8000383ffff */
.L_x_123:
[----:B0-----:R0:W1:Y:S02]  /*6870*/  SYNCS.PHASECHK.TRANS64.TRYWAIT P0, [R5+URZ], R2 ;  /* 0x00000002050075a7 */ /* 0x001064000800017f */
[----:B-1----:R-:W-:Y:S05]  /*6880*/  @!P0 NANOSLEEP.SYNCS 0x989680 ;  /* 0x009896800000895d */ /* 0x002fea0003900000 */
[----:B------:R-:W1:Y:S02]  /*6890*/  @!P0 SYNCS.PHASECHK.TRANS64 P0, [R5+URZ], R2 ;  /* 0x00000002050085a7 */ /* 0x000e64000800007f */
[----:B-1----:R-:W-:Y:S05]  /*68a0*/  @!P0 BRA `(.L_x_123) ;  /* 0xfffffffc00f08947 */ /* 0x002fea000383ffff */
[----:B------:R-:W-:Y:S05]  /*68b0*/  BRA `(.L_x_138) ;  /* 0xfffffff8008c7947 */ /* 0x000fea000383ffff */
.L_x_124:
[----:B0-----:R0:W1:Y:S02]  /*68c0*/  SYNCS.PHASECHK.TRANS64.TRYWAIT P0, [R7+URZ], R4 ;  /* 0x00000004070075a7 */ /* 0x001064000800017f */
[----:B-1----:R-:W-:Y:S05]  /*68d0*/  @!P0 NANOSLEEP.SYNCS 0x989680 ;  /* 0x009896800000895d */ /* 0x002fea0003900000 */
[----:B------:R-:W1:Y:S02]  /*68e0*/  @!P0 SYNCS.PHASECHK.TRANS64 P0, [R7+URZ], R4 ;  /* 0x00000004070085a7 */ /* 0x000e64000800007f */
[----:B-1----:R-:W-:Y:S05]  /*68f0*/  @!P0 BRA `(.L_x_124) ;  /* 0xfffffffc00f08947 */ /* 0x002fea000383ffff */
[----:B------:R-:W-:Y:S05]  /*6900*/  BRA `(.L_x_139) ;  /* 0xfffffff8009c7947 */ /* 0x000fea000383ffff */
.L_x_125:
[----:B0-----:R0:W1:Y:S02]  /*6910*/  SYNCS.PHASECHK.TRANS64.TRYWAIT P0, [R6+URZ], R5 ;  /* 0x00000005060075a7 */ /* 0x001064000800017f */
[----:B-1----:R-:W-:Y:S05]  /*6920*/  @!P0 NANOSLEEP.SYNCS 0x989680 ;  /* 0x009896800000895d */ /* 0x002fea0003900000 */
[----:B------:R-:W1:Y:S02]  /*6930*/  @!P0 SYNCS.PHASECHK.TRANS64 P0, [R6+URZ], R5 ;  /* 0x00000005060085a7 */ /* 0x000e64000800007f */
[----:B-1----:R-:W-:Y:S05]  /*6940*/  @!P0 BRA `(.L_x_125) ;  /* 0xfffffffc00f08947 */ /* 0x002fea000383ffff */
[----:B------:R-:W-:Y:S05]  /*6950*/  BRA `(.L_x_140) ;  /* 0xfffffff800ac7947 */ /* 0x000fea000383ffff */
.L_x_126:
[----:B0-----:R0:W1:Y:S02]  /*6960*/  SYNCS.PHASECHK.TRANS64.TRYWAIT P0, [R9+URZ], R4 ;  /* 0x00000004090075a7 */ /* 0x001064000800017f */
[----:B-1----:R-:W-:Y:S05]  /*6970*/  @!P0 NANOSLEEP.SYNCS 0x989680 ;  /* 0x009896800000895d */ /* 0x002fea0003900000 */
[----:B------:R-:W1:Y:S02]  /*6980*/  @!P0 SYNCS.PHASECHK.TRANS64 P0, [R9+URZ], R4 ;  /* 0x00000004090085a7 */ /* 0x000e64000800007f */
[----:B-1----:R-:W-:Y:S05]  /*6990*/  @!P0 BRA `(.L_x_126) ;  /* 0xfffffffc00f08947 */ /* 0x002fea000383ffff */
[----:B------:R-:W-:Y:S05]  /*69a0*/  BRA `(.L_x_141) ;  /* 0xfffffff800bc7947 */ /* 0x000fea000383ffff */
.L_x_127:
[----:B0-----:R0:W1:Y:S02]  /*69b0*/  SYNCS.PHASECHK.TRANS64.TRYWAIT P0, [R6+URZ], R5 ;  /* 0x00000005060075a7 */ /* 0x001064000800017f */
[----:B-1----:R-:W-:Y:S05]  /*69c0*/  @!P0 NANOSLEEP.SYNCS 0x989680 ;  /* 0x009896800000895d */ /* 0x002fea0003900000 */
[----:B------:R-:W1:Y:S02]  /*69d0*/  @!P0 SYNCS.PHASECHK.TRANS64 P0, [R6+URZ], R5 ;  /* 0x00000005060085a7 */ /* 0x000e64000800007f */
[----:B-1----:R-:W-:Y:S05]  /*69e0*/  @!P0 BRA `(.L_x_127) ;  /* 0xfffffffc00f08947 */ /* 0x002fea000383ffff */
[----:B------:R-:W-:Y:S05]  /*69f0*/  BRA `(.L_x_142) ;  /* 0xfffffff800c47947 */ /* 0x000fea000383ffff */
.L_x_143:
[----:B------:R-:W-:-:S00]  /*6a00*/  BRA `(.L_x_143) ;  /* 0xfffffffc00fc7947 */ /* 0x000fc0000383ffff */
[----:B------:R-:W-:-:S00]  /*6a10*/  NOP ;  /* 0x0000000000007918 */ /* 0x000fc00000000000 */
        /* <DEDUP_REMOVED lines=14> */
.L_x_144:


//--------------------- .nv.shared._ZN7cutlass13device_kernelINS_4gemm6kernel13GemmUniversalIN4cute5tupleIJiiiiEEENS1_10collective13CollectiveMmaINS1_37MainloopSm90TmaGmmaWarpSpecializedFP8ILi6ENS5_IJNS4_1CILi1EEESB_SB_EEENS1_32KernelTmaWarpSpecializedPingpongEEENS5_IJNSA_ILi64EEESF_SF_EEENS_12float_e5m2_tENS5_IJlSB_lEEESH_SI_NS4_8TiledMMAINS4_8MMA_AtomIJNS4_4SM904GMMA30MMA_64x64x32_F32E5M2E5M2_SS_TNILNSM_7ScaleInE1ELSO_1EEEEEENS4_6LayoutISC_NS5_IJNSA_ILi0EEESS_SS_EEEEENS5_IJNS4_10UnderscoreESV_SV_EEEEENS4_13SM90_TMA_LOADENS4_14ComposedLayoutINS4_7SwizzleILi2ELi4ELi3EEENS4_18smem_ptr_flag_bitsILi8EEENSR_INS5_IJNSA_ILi8EEESF_EEENS5_IJSF_SB_EEEEEEEvNS4_8identityESY_S18_vS19_EENS_8epilogue10collective6detail29Sm90TmaWarpSpecializedAdapterINS1C_15DefaultEpilogueISH_SI_SI_NS1B_6thread17LinearCombinationISH_Li1EffLNS1G_9ScaleType4KindE0ELNS_15FloatRoundStyleE2ESH_EENS1_15EpilogueDefaultEEEEEvvEEEEvNT_6ParamsE --------------------------
	.section	.nv.shared._ZN7cutlass13device_kernelINS_4gemm6kernel13GemmUniversalIN4cute5tupleIJiiiiEEENS1_10collective13CollectiveMmaINS1_37MainloopSm90TmaGmmaWarpSpecializedFP8ILi6ENS5_IJNS4_1CILi1EEESB_SB_EEENS1_32KernelTmaWarpSpecializedPingpongEEENS5_IJNSA_ILi64EEESF_SF_EEENS_12float_e5m2_tENS5_IJlSB_lEEESH_SI_NS4_8TiledMMAINS4_8MMA_AtomIJNS4_4SM904GMMA30MMA_64x64x32_F32E5M2E5M2_SS_TNILNSM_7ScaleInE1ELSO_1EEEEEENS4_6LayoutISC_NS5_IJNSA_ILi0EEESS_SS_EEEEENS5_IJNS4_10UnderscoreESV_SV_EEEEENS4_13SM90_TMA_LOADENS4_14ComposedLayoutINS4_7SwizzleILi2ELi4ELi3EEENS4_18smem_ptr_flag_bitsILi8EEENSR_INS5_IJNSA_ILi8EEESF_EEENS5_IJSF_SB_EEEEEEEvNS4_8identityESY_S18_vS19_EENS_8epilogue10collective6detail29Sm90TmaWarpSpecializedAdapterINS1C_15DefaultEpilogueISH_SI_SI_NS1B_6thread17LinearCombinationISH_Li1EffLNS1G_9ScaleType4KindE0ELNS_15FloatRoundStyleE2ESH_EENS1_15EpilogueDefaultEEEEEvvEEEEvNT_6ParamsE,"aw",@nobits
	.sectionflags	@""
	.align	16
	.zero		1024


//--------------------- .nv.shared.reserved.0     --------------------------
	.section	.nv.shared.reserved.0,"aw",@nobits
	.weak		__nv_reservedSMEM_offset_0_alias
	.size		__nv_reservedSMEM_offset_0_alias, 0, 0
	.other		__nv_reservedSMEM_offset_0_alias,@"STO_CUDA_RESERVED_SHARED STV_DEFAULT"
__nv_reservedSMEM_offset_0_alias:
	.zero		0


//--------------------- .nv.global                --------------------------
	.section	.nv.global,"aw",@nobits
.nv.global:
	.type		_ZN40_INTERNAL_cd7104d6_4_k_cu_960f22fd_292454cute1_E,@object
	.size		_ZN40_INTERNAL_cd7104d6_4_k_cu_960f22fd_292454cute1_E,(_ZN40_INTERNAL_cd7104d6_4_k_cu_960f22fd_292454cuda3std3__45__cpo6cbeginE - _ZN40_INTERNAL_cd7104d6_4_k_cu_960f22fd_292454cute1_E)
_ZN40_INTERNAL_cd7104d6_4_k_cu_960f22fd_292454cute1_E:
	.zero		1
	.type		_ZN40_INTERNAL_cd7104d6_4_k_cu_960f22fd_292454cuda3std3__45__cpo6cbeginE,@object
	.size		_ZN40_INTERNAL_cd7104d6_4_k_cu_960f22fd_292454cuda3std3__45__cpo6cbeginE,(_ZN40_INTERNAL_cd7104d6_4_k_cu_960f22fd_292454cuda3std3__48in_placeE - _ZN40_INTERNAL_cd7104d6_4_k_cu_960f22fd_292454cuda3std3__45__cpo6cbeginE)
_ZN40_INTERNAL_cd7104d6_4_k_cu_960f22fd_292454cuda3std3__45__cpo6cbeginE:
	.zero		1
	.type		_ZN40_INTERNAL_cd7104d6_4_k_cu_960f22fd_292454cuda3std3__48in_placeE,@object
	.size		_ZN40_INTERNAL_cd7104d6_4_k_cu_960f22fd_292454cuda3std3__48in_placeE,(_ZN40_INTERNAL_cd7104d6_4_k_cu_960f22fd_292454cuda3std6ranges3__45__cpo9iter_moveE - _ZN40_INTERNAL_cd7104d6_4_k_cu_960f22fd_292454cuda3std3__48in_placeE)
_ZN40_INTERNAL_cd7104d6_4_k_cu_960f22fd_292454cuda3std3__48in_placeE:
	.zero		1
	.type		_ZN40_INTERNAL_cd7104d6_4_k_cu_960f22fd_292454cuda3std6ranges3__45__cpo9iter_moveE,@object
	.size		_ZN40_INTERNAL_cd7104d6_4_k_cu_960f22fd_292454cuda3std6ranges3__45__cpo9iter_moveE,(_ZN40_INTERNAL_cd7104d6_4_k_cu_960f22fd_292454cuda3std3__45__cpo5beginE - _ZN40_INTERNAL_cd7104d6_4_k_cu_960f22fd_292454cuda3std6ranges3__45__cpo9iter_moveE)
_ZN40_INTERNAL_cd7104d6_4_k_cu_960f22fd_292454cuda3std6ranges3__45__cpo9iter_moveE:
	.zero		1
	.type		_ZN40_INTERNAL_cd7104d6_4_k_cu_960f22fd_292454cuda3std3__45__cpo5beginE,@object
	.size		_ZN40_INTERNAL_cd7104d6_4_k_cu_960f22fd_292454cuda3std3__45__cpo5beginE,(_ZN40_INTERNAL_cd7104d6_4_k_cu_960f22fd_292454cuda3std3__442_GLOBAL__N__cd7104d6_4_k_cu_960f22fd_292456ignoreE - _ZN40_INTERNAL_cd7104d6_4_k_cu_960f22fd_292454cuda3std3__45__cpo5beginE)
_ZN40_INTERNAL_cd7104d6_4_k_cu_960f22fd_292454cuda3std3__45__cpo5beginE:
	.zero		1
	.type		_ZN40_INTERNAL_cd7104d6_4_k_cu_960f22fd_292454cuda3std3__442_GLOBAL__N__cd7104d6_4_k_cu_960f22fd_292456ignoreE,@object
	.size		_ZN40_INTERNAL_cd7104d6_4_k_cu_960f22fd_292454cuda3std3__442_GLOBAL__N__cd7104d6_4_k_cu_960f22fd_292456ignoreE,(_ZN40_INTERNAL_cd7104d6_4_k_cu_960f22fd_292454cute7productE - _ZN40_INTERNAL_cd7104d6_4_k_cu_960f22fd_292454cuda3std3__442_GLOBAL__N__cd7104d6_4_k_cu_960f22fd_292456ignoreE)
_ZN40_INTERNAL_cd7104d6_4_k_cu_960f22fd_292454cuda3std3__442_GLOBAL__N__cd7104d6_4_k_cu_960f22fd_292456ignoreE:
	.zero		1
	.type		_ZN40_INTERNAL_cd7104d6_4_k_cu_960f22fd_292454cute7productE,@object
	.size		_ZN40_INTERNAL_cd7104d6_4_k_cu_960f22fd_292454cute7productE,(_ZN40_INTERNAL_cd7104d6_4_k_cu_960f22fd_292454cuda3std3__45__cpo3endE - _ZN40_INTERNAL_cd7104d6_4_k_cu_960f22fd_292454cute7productE)
_ZN40_INTERNAL_cd7104d6_4_k_cu_960f22fd_292454cute7productE:
	.zero		1
	.type		_ZN40_INTERNAL_cd7104d6_4_k_cu_960f22fd_292454cuda3std3__45__cpo3endE,@object
	.size		_ZN40_INTERNAL_cd7104d6_4_k_cu_960f22fd_292454cuda3std3__45__cpo3endE,(_ZN40_INTERNAL_cd7104d6_4_k_cu_960f22fd_292454cuda3std3__419piecewise_constructE - _ZN40_INTERNAL_cd7104d6_4_k_cu_960f22fd_292454cuda3std3__45__cpo3endE)
_ZN40_INTERNAL_cd7104d6_4_k_cu_960f22fd_292454cuda3std3__45__cpo3endE:
	.zero		1
	.type		_ZN40_INTERNAL_cd7104d6_4_k_cu_960f22fd_292454cuda3std3__419piecewise_constructE,@object
	.size		_ZN40_INTERNAL_cd7104d6_4_k_cu_960f22fd_292454cuda3std3__419piecewise_constructE,(_ZN40_INTERNAL_cd7104d6_4_k_cu_960f22fd_292454cuda3std3__45__cpo4cendE - _ZN40_INTERNAL_cd7104d6_4_k_cu_960f22fd_292454cuda3std3__419piecewise_constructE)
_ZN40_INTERNAL_cd7104d6_4_k_cu_960f22fd_292454cuda3std3__419piecewise_constructE:
	.zero		1
	.type		_ZN40_INTERNAL_cd7104d6_4_k_cu_960f22fd_292454cuda3std3__45__cpo4cendE,@object
	.size		_ZN40_INTERNAL_cd7104d6_4_k_cu_960f22fd_292454cuda3std3__45__cpo4cendE,(_ZN40_INTERNAL_cd7104d6_4_k_cu_960f22fd_292454cuda3std6ranges3__45__cpo4swapE - _ZN40_INTERNAL_cd7104d6_4_k_cu_960f22fd_292454cuda3std3__45__cpo4cendE)
_ZN40_INTERNAL_cd7104d6_4_k_cu_960f22fd_292454cuda3std3__45__cpo4cendE:
	.zero		1
	.type		_ZN40_INTERNAL_cd7104d6_4_k_cu_960f22fd_292454cuda3std6ranges3__45__cpo4swapE,@object
	.size		_ZN40_INTERNAL_cd7104d6_4_k_cu_960f22fd_292454cuda3std6ranges3__45__cpo4swapE,(.L_7 - _ZN40_INTERNAL_cd7104d6_4_k_cu_960f22fd_292454cuda3std6ranges3__45__cpo4swapE)
_ZN40_INTERNAL_cd7104d6_4_k_cu_960f22fd_292454cuda3std6ranges3__45__cpo4swapE:
	.zero		1
.L_7:


//--------------------- .nv.constant0._ZN7cutlass13device_kernelINS_4gemm6kernel13GemmUniversalIN4cute5tupleIJiiiiEEENS1_10collective13CollectiveMmaINS1_37MainloopSm90TmaGmmaWarpSpecializedFP8ILi6ENS5_IJNS4_1CILi1EEESB_SB_EEENS1_32KernelTmaWarpSpecializedPingpongEEENS5_IJNSA_ILi64EEESF_SF_EEENS_12float_e5m2_tENS5_IJlSB_lEEESH_SI_NS4_8TiledMMAINS4_8MMA_AtomIJNS4_4SM904GMMA30MMA_64x64x32_F32E5M2E5M2_SS_TNILNSM_7ScaleInE1ELSO_1EEEEEENS4_6LayoutISC_NS5_IJNSA_ILi0EEESS_SS_EEEEENS5_IJNS4_10UnderscoreESV_SV_EEEEENS4_13SM90_TMA_LOADENS4_14ComposedLayoutINS4_7SwizzleILi2ELi4ELi3EEENS4_18smem_ptr_flag_bitsILi8EEENSR_INS5_IJNSA_ILi8EEESF_EEENS5_IJSF_SB_EEEEEEEvNS4_8identityESY_S18_vS19_EENS_8epilogue10collective6detail29Sm90TmaWarpSpecializedAdapterINS1C_15DefaultEpilogueISH_SI_SI_NS1B_6thread17LinearCombinationISH_Li1EffLNS1G_9ScaleType4KindE0ELNS_15FloatRoundStyleE2ESH_EENS1_15EpilogueDefaultEEEEEvvEEEEvNT_6ParamsE --------------------------
	.section	.nv.constant0._ZN7cutlass13device_kernelINS_4gemm6kernel13GemmUniversalIN4cute5tupleIJiiiiEEENS1_10collective13CollectiveMmaINS1_37MainloopSm90TmaGmmaWarpSpecializedFP8ILi6ENS5_IJNS4_1CILi1EEESB_SB_EEENS1_32KernelTmaWarpSpecializedPingpongEEENS5_IJNSA_ILi64EEESF_SF_EEENS_12float_e5m2_tENS5_IJlSB_lEEESH_SI_NS4_8TiledMMAINS4_8MMA_AtomIJNS4_4SM904GMMA30MMA_64x64x32_F32E5M2E5M2_SS_TNILNSM_7ScaleInE1ELSO_1EEEEEENS4_6LayoutISC_NS5_IJNSA_ILi0EEESS_SS_EEEEENS5_IJNS4_10UnderscoreESV_SV_EEEEENS4_13SM90_TMA_LOADENS4_14ComposedLayoutINS4_7SwizzleILi2ELi4ELi3EEENS4_18smem_ptr_flag_bitsILi8EEENSR_INS5_IJNSA_ILi8EEESF_EEENS5_IJSF_SB_EEEEEEEvNS4_8identityESY_S18_vS19_EENS_8epilogue10collective6detail29Sm90TmaWarpSpecializedAdapterINS1C_15DefaultEpilogueISH_SI_SI_NS1B_6thread17LinearCombinationISH_Li1EffLNS1G_9ScaleType4KindE0ELNS_15FloatRoundStyleE2ESH_EENS1_15EpilogueDefaultEEEEEvvEEEEvNT_6ParamsE,"a",@progbits
	.sectionflags	@""
	.align	4
.nv.constant0._ZN7cutlass13device_kernelINS_4gemm6kernel13GemmUniversalIN4cute5tupleIJiiiiEEENS1_10collective13CollectiveMmaINS1_37MainloopSm90TmaGmmaWarpSpecializedFP8ILi6ENS5_IJNS4_1CILi1EEESB_SB_EEENS1_32KernelTmaWarpSpecializedPingpongEEENS5_IJNSA_ILi64EEESF_SF_EEENS_12float_e5m2_tENS5_IJlSB_lEEESH_SI_NS4_8TiledMMAINS4_8MMA_AtomIJNS4_4SM904GMMA30MMA_64x64x32_F32E5M2E5M2_SS_TNILNSM_7ScaleInE1ELSO_1EEEEEENS4_6LayoutISC_NS5_IJNSA_ILi0EEESS_SS_EEEEENS5_IJNS4_10UnderscoreESV_SV_EEEEENS4_13SM90_TMA_LOADENS4_14ComposedLayoutINS4_7SwizzleILi2ELi4ELi3EEENS4_18smem_ptr_flag_bitsILi8EEENSR_INS5_IJNSA_ILi8EEESF_EEENS5_IJSF_SB_EEEEEEEvNS4_8identityESY_S18_vS19_EENS_8epilogue10collective6detail29Sm90TmaWarpSpecializedAdapterINS1C_15DefaultEpilogueISH_SI_SI_NS1B_6thread17LinearCombinationISH_Li1EffLNS1G_9ScaleType4KindE0ELNS_15FloatRoundStyleE2ESH_EENS1_15EpilogueDefaultEEEEEvvEEEEvNT_6ParamsE:
	.zero		1664


//--------------------- SYMBOLS --------------------------

	.type		.nv.reservedSmem.offset0,@object
	.size		.nv.reservedSmem.offset0,0x4
